	.headerflags	@"EF_CUDA_TEXMODE_UNIFIED EF_CUDA_64BIT_ADDRESS EF_CUDA_ACCELERATORS EF_CUDA_SM90 EF_CUDA_VIRTUAL_SM(EF_CUDA_SM90)"
	.elftype	@"ET_EXEC"


//--------------------- .nv.info                  --------------------------
	.section	.nv.info,"",@"SHT_CUDA_INFO"
	.align	4


	//----- nvinfo : EIATTR_REGCOUNT
	.align		4
        /*0000*/ 	.byte	0x04, 0x2f
        /*0002*/ 	.short	(.L_1 - .L_0)
	.align		4
.L_0:
        /*0004*/ 	.word	index@(triton_poi_fused_max_pool2d_with_indices_35)
        /*0008*/ 	.word	0x00000028


	//----- nvinfo : EIATTR_MIN_STACK_SIZE
	.align		4
.L_1:
        /*000c*/ 	.byte	0x04, 0x12
        /*000e*/ 	.short	(.L_3 - .L_2)
	.align		4
.L_2:
        /*0010*/ 	.word	index@(triton_poi_fused_max_pool2d_with_indices_35)
        /*0014*/ 	.word	0x00000000


	//----- nvinfo : EIATTR_FRAME_SIZE
	.align		4
.L_3:
        /*0018*/ 	.byte	0x04, 0x11
        /*001a*/ 	.short	(.L_5 - .L_4)
	.align		4
.L_4:
        /*001c*/ 	.word	index@(triton_poi_fused_max_pool2d_with_indices_35)
        /*0020*/ 	.word	0x00000000


	//----- nvinfo : EIATTR_MIN_STACK_SIZE
	.align		4
.L_5:
        /*0024*/ 	.byte	0x04, 0x12
        /*0026*/ 	.short	(.L_7 - .L_6)
	.align		4
.L_6:
        /*0028*/ 	.word	index@(triton_poi_fused_max_pool2d_with_indices_35)
        /*002c*/ 	.word	0x00000000
.L_7:


//--------------------- .nv.info.triton_poi_fused_max_pool2d_with_indices_35 --------------------------
	.section	.nv.info.triton_poi_fused_max_pool2d_with_indices_35,"",@"SHT_CUDA_INFO"
	.sectionflags	@""
	.align	4


	//----- nvinfo : EIATTR_CUDA_API_VERSION
	.align		4
        /*0000*/ 	.byte	0x04, 0x37
        /*0002*/ 	.short	(.L_9 - .L_8)
.L_8:
        /*0004*/ 	.word	0x0000007c


	//----- nvinfo : EIATTR_KPARAM_INFO
	.align		4
.L_9:
        /*0008*/ 	.byte	0x04, 0x17
        /*000a*/ 	.short	(.L_11 - .L_10)
.L_10:
        /*000c*/ 	.word	0x00000000
        /*0010*/ 	.short	0x0004
        /*0012*/ 	.short	0x001c
        /*0014*/ 	.byte	0x00, 0xf0, 0x11, 0x00


	//----- nvinfo : EIATTR_KPARAM_INFO
	.align		4
.L_11:
        /*0018*/ 	.byte	0x04, 0x17
        /*001a*/ 	.short	(.L_13 - .L_12)
.L_12:
        /*001c*/ 	.word	0x00000000
        /*0020*/ 	.short	0x0003
        /*0022*/ 	.short	0x0018
        /*0024*/ 	.byte	0x00, 0xf0, 0x11, 0x00


	//----- nvinfo : EIATTR_KPARAM_INFO
	.align		4
.L_13:
        /*0028*/ 	.byte	0x04, 0x17
        /*002a*/ 	.short	(.L_15 - .L_14)
.L_14:
        /*002c*/ 	.word	0x00000000
        /*0030*/ 	.short	0x0002
        /*0032*/ 	.short	0x0010
        /*0034*/ 	.byte	0x00, 0xf4, 0x21, 0x00


	//----- nvinfo : EIATTR_KPARAM_INFO
	.align		4
.L_15:
        /*0038*/ 	.byte	0x04, 0x17
        /*003a*/ 	.short	(.L_17 - .L_16)
.L_16:
        /*003c*/ 	.word	0x00000000
        /*0040*/ 	.short	0x0001
        /*0042*/ 	.short	0x0008
        /*0044*/ 	.byte	0x00, 0xf4, 0x21, 0x00


	//----- nvinfo : EIATTR_KPARAM_INFO
	.align		4
.L_17:
        /*0048*/ 	.byte	0x04, 0x17
        /*004a*/ 	.short	(.L_19 - .L_18)
.L_18:
        /*004c*/ 	.word	0x00000000
        /*0050*/ 	.short	0x0000
        /*0052*/ 	.short	0x0000
        /*0054*/ 	.byte	0x00, 0xf4, 0x21, 0x00


	//----- nvinfo : EIATTR_SPARSE_MMA_MASK
	.align		4
.L_19:
        /*0058*/ 	.byte	0x03, 0x50
        /*005a*/ 	.short	0x0000


	//----- nvinfo : EIATTR_MAXREG_COUNT
	.align		4
        /*005c*/ 	.byte	0x03, 0x1b
        /*005e*/ 	.short	0x00ff


	//----- nvinfo : EIATTR_EXIT_INSTR_OFFSETS
	.align		4
        /*0060*/ 	.byte	0x04, 0x1c
        /*0062*/ 	.short	(.L_21 - .L_20)


	//   ....[0]....
.L_20:
        /*0064*/ 	.word	0x00003320


	//   ....[1]....
        /*0068*/ 	.word	0x00003340


	//----- nvinfo : EIATTR_REQNTID
	.align		4
.L_21:
        /*006c*/ 	.byte	0x04, 0x10
        /*006e*/ 	.short	(.L_23 - .L_22)
.L_22:
        /*0070*/ 	.word	0x00000100
        /*0074*/ 	.word	0x00000001
        /*0078*/ 	.word	0x00000001


	//----- nvinfo : EIATTR_CBANK_PARAM_SIZE
	.align		4
.L_23:
        /*007c*/ 	.byte	0x03, 0x19
        /*007e*/ 	.short	0x0020


	//----- nvinfo : EIATTR_PARAM_CBANK
	.align		4
        /*0080*/ 	.byte	0x04, 0x0a
        /*0082*/ 	.short	(.L_25 - .L_24)
	.align		4
.L_24:
        /*0084*/ 	.word	index@(.nv.constant0.triton_poi_fused_max_pool2d_with_indices_35)
        /*0088*/ 	.short	0x0210
        /*008a*/ 	.short	0x0020


	//----- nvinfo : EIATTR_SW_WAR
	.align		4
.L_25:
        /*008c*/ 	.byte	0x04, 0x36
        /*008e*/ 	.short	(.L_27 - .L_26)
.L_26:
        /*0090*/ 	.word	0x00000008
.L_27:


//--------------------- .nv.callgraph             --------------------------
	.section	.nv.callgraph,"",@"SHT_CUDA_CALLGRAPH"
	.align	4
	.sectionentsize	8
	.align		4
        /*0000*/ 	.word	0x00000000
	.align		4
        /*0004*/ 	.word	0xffffffff
	.align		4
        /*0008*/ 	.word	0x00000000
	.align		4
        /*000c*/ 	.word	0xfffffffe
	.align		4
        /*0010*/ 	.word	0x00000000
	.align		4
        /*0014*/ 	.word	0xfffffffd
	.align		4
        /*0018*/ 	.word	0x00000000
	.align		4
        /*001c*/ 	.word	0xfffffffc


//--------------------- .text.triton_poi_fused_max_pool2d_with_indices_35 --------------------------
	.section	.text.triton_poi_fused_max_pool2d_with_indices_35,"ax",@progbits
	.sectionflags	@"SHF_BARRIERS=1"
	.align	128
        .global         triton_poi_fused_max_pool2d_with_indices_35
        .type           triton_poi_fused_max_pool2d_with_indices_35,@function
        .size           triton_poi_fused_max_pool2d_with_indices_35,(.L_x_1 - triton_poi_fused_max_pool2d_with_indices_35)
        .other          triton_poi_fused_max_pool2d_with_indices_35,@"STO_CUDA_ENTRY STV_DEFAULT"
triton_poi_fused_max_pool2d_with_indices_35:
.text.triton_poi_fused_max_pool2d_with_indices_35:
[----:B------:R-:W0:Y:S01]  /*0000*/  LDC R1, c[0x0][0x28] ;  /* 0x00000a00ff017b82 */ /* 0x000e220000000800 */
[----:B------:R-:W1:Y:S01]  /*0010*/  S2R R0, SR_CTAID.Y ;  /* 0x0000000000007919 */ /* 0x000e620000002600 */
[----:B------:R-:W-:-:S06]  /*0020*/  IMAD.MOV.U32 R32, RZ, RZ, RZ ;  /* 0x000000ffff207224 */ /* 0x000fcc00078e00ff */
[----:B------:R-:W2:Y:S01]  /*0030*/  LDC.64 R34, c[0x0][0x210] ;  /* 0x00008400ff227b82 */ /* 0x000ea20000000a00 */
[----:B------:R-:W-:Y:S01]  /*0040*/  CS2R R28, SRZ ;  /* 0x00000000001c7805 */ /* 0x000fe2000001ff00 */
[----:B------:R-:W1:Y:S01]  /*0050*/  S2R R3, SR_TID.X ;  /* 0x0000000000037919 */ /* 0x000e620000002100 */
[----:B------:R-:W-:Y:S02]  /*0060*/  CS2R R30, SRZ ;  /* 0x00000000001e7805 */ /* 0x000fe4000001ff00 */
[----:B------:R-:W-:Y:S02]  /*0070*/  CS2R R24, SRZ ;  /* 0x0000000000187805 */ /* 0x000fe4000001ff00 */
[----:B------:R-:W-:Y:S01]  /*0080*/  CS2R R26, SRZ ;  /* 0x00000000001a7805 */ /* 0x000fe2000001ff00 */
[----:B------:R-:W3:Y:S01]  /*0090*/  S2R R6, SR_CTAID.X ;  /* 0x0000000000067919 */ /* 0x000ee20000002500 */
[----:B------:R-:W-:Y:S01]  /*00a0*/  ULDC.64 UR6, c[0x0][0x208] ;  /* 0x0000820000067ab9 */ /* 0x000fe20000000a00 */
[----:B-1----:R-:W-:-:S04]  /*00b0*/  PRMT R33, R3, 0x6540, R0 ;  /* 0x0000654003217816 */ /* 0x002fc80000000000 */
[C---:B------:R-:W-:Y:S01]  /*00c0*/  ISETP.GE.AND P0, PT, R33.reuse, 0xe10, PT ;  /* 0x00000e102100780c */ /* 0x040fe20003f06270 */
[----:B------:R-:W-:-:S04]  /*00d0*/  IMAD.HI R4, R33, -0x77777777, R32 ;  /* 0x8888888921047827 */ /* 0x000fc800078e0220 */
[----:B------:R-:W-:Y:S01]  /*00e0*/  IMAD.HI R32, R33, -0x6e5d4c3b, R32 ;  /* 0x91a2b3c521207827 */ /* 0x000fe200078e0220 */
[----:B------:R-:W-:-:S04]  /*00f0*/  SHF.R.U32.HI R5, RZ, 0x1f, R4 ;  /* 0x0000001fff057819 */ /* 0x000fc80000011604 */
[----:B------:R-:W-:Y:S01]  /*0100*/  LEA.HI.SX32 R5, R4, R5, 0x1c ;  /* 0x0000000504057211 */ /* 0x000fe200078fe2ff */
[----:B------:R-:W-:Y:S01]  /*0110*/  IMAD.MOV.U32 R4, RZ, RZ, RZ ;  /* 0x000000ffff047224 */ /* 0x000fe200078e00ff */
[----:B------:R-:W-:-:S03]  /*0120*/  SHF.R.U32.HI R7, RZ, 0x1f, R32 ;  /* 0x0000001fff077819 */ /* 0x000fc60000011620 */
[----:B------:R-:W-:Y:S01]  /*0130*/  IMAD.HI R4, R5, -0x77777777, R4 ;  /* 0x8888888905047827 */ /* 0x000fe200078e0204 */
[----:B------:R-:W-:-:S03]  /*0140*/  LEA.HI.SX32 R32, R32, R7, 0x17 ;  /* 0x0000000720207211 */ /* 0x000fc600078fbaff */
[----:B------:R-:W-:Y:S01]  /*0150*/  IMAD R2, R5, -0x1e, R33 ;  /* 0xffffffe205027824 */ /* 0x000fe200078e0221 */
[----:B------:R-:W-:-:S03]  /*0160*/  SHF.R.U32.HI R7, RZ, 0x1f, R4 ;  /* 0x0000001fff077819 */ /* 0x000fc60000011604 */
[----:B------:R-:W-:Y:S01]  /*0170*/  IMAD R9, R2, 0x280, RZ ;  /* 0x0000028002097824 */ /* 0x000fe200078e02ff */
[----:B------:R-:W-:-:S03]  /*0180*/  LEA.HI.SX32 R7, R4, R7, 0x1c ;  /* 0x0000000704077211 */ /* 0x000fc600078fe2ff */
[----:B------:R-:W-:Y:S02]  /*0190*/  IMAD R9, R32, 0x122b40, R9 ;  /* 0x00122b4020097824 */ /* 0x000fe400078e0209 */
[----:B---3--:R-:W-:Y:S02]  /*01a0*/  IMAD.SHL.U32 R32, R6, 0x10, RZ ;  /* 0x0000001006207824 */ /* 0x008fe400078e00ff */
[----:B------:R-:W-:Y:S02]  /*01b0*/  IMAD R2, R7, -0x1e, R5 ;  /* 0xffffffe207027824 */ /* 0x000fe400078e0205 */
[C---:B------:R-:W-:Y:S01]  /*01c0*/  IMAD.IADD R9, R32.reuse, 0x1, R9 ;  /* 0x0000000120097824 */ /* 0x040fe200078e0209 */
[----:B------:R-:W-:-:S03]  /*01d0*/  ISETP.LT.AND P0, PT, R32, 0x140, !P0 ;  /* 0x000001402000780c */ /* 0x000fc60004701270 */
[----:B------:R-:W-:-:S04]  /*01e0*/  IMAD R2, R2, 0x9880, R9 ;  /* 0x0000988002027824 */ /* 0x000fc800078e0209 */
[C---:B------:R-:W-:Y:S02]  /*01f0*/  VIADD R7, R2.reuse, 0x140 ;  /* 0x0000014002077836 */ /* 0x040fe40000000000 */
[----:B--2---:R-:W-:-:S04]  /*0200*/  IMAD.WIDE R4, R2, 0x4, R34 ;  /* 0x0000000402047825 */ /* 0x004fc800078e0222 */
[--C-:B------:R-:W-:Y:S01]  /*0210*/  IMAD.WIDE R6, R7, 0x4, R34.reuse ;  /* 0x0000000407067825 */ /* 0x100fe200078e0222 */
[----:B------:R1:W2:Y:S04]  /*0220*/  @P0 LDG.E.EL.128 R28, desc[UR6][R4.64] ;  /* 0x00000006041c0981 */ /* 0x0002a8000c2e1d00 */
[----:B------:R3:W2:Y:S01]  /*0230*/  @P0 LDG.E.EL.128 R24, desc[UR6][R6.64] ;  /* 0x0000000606180981 */ /* 0x0006a2000c2e1d00 */
[----:B------:R-:W-:Y:S01]  /*0240*/  VIADD R9, R2, 0x280 ;  /* 0x0000028002097836 */ /* 0x000fe20000000000 */
[----:B------:R-:W-:Y:S02]  /*0250*/  CS2R R20, SRZ ;  /* 0x0000000000147805 */ /* 0x000fe4000001ff00 */
[----:B------:R-:W-:Y:S01]  /*0260*/  CS2R R22, SRZ ;  /* 0x0000000000167805 */ /* 0x000fe2000001ff00 */
[----:B------:R-:W-:-:S05]  /*0270*/  IMAD.WIDE R8, R9, 0x4, R34 ;  /* 0x0000000409087825 */ /* 0x000fca00078e0222 */
[----:B------:R4:W5:Y:S01]  /*0280*/  @P0 LDG.E.EL.128 R20, desc[UR6][R8.64] ;  /* 0x0000000608140981 */ /* 0x000962000c2e1d00 */
[----:B------:R-:W-:Y:S01]  /*0290*/  VIADD R11, R2, 0x4c40 ;  /* 0x00004c40020b7836 */ /* 0x000fe20000000000 */
[----:B------:R-:W-:Y:S02]  /*02a0*/  CS2R R16, SRZ ;  /* 0x0000000000107805 */ /* 0x000fe4000001ff00 */
[----:B------:R-:W-:Y:S01]  /*02b0*/  CS2R R18, SRZ ;  /* 0x0000000000127805 */ /* 0x000fe2000001ff00 */
[----:B-1----:R-:W-:-:S05]  /*02c0*/  IMAD.WIDE R4, R11, 0x4, R34 ;  /* 0x000000040b047825 */ /* 0x002fca00078e0222 */
[----:B------:R1:W5:Y:S01]  /*02d0*/  @P0 LDG.E.EL.128 R16, desc[UR6][R4.64] ;  /* 0x0000000604100981 */ /* 0x000362000c2e1d00 */
[----:B------:R-:W-:Y:S01]  /*02e0*/  VIADD R37, R2, 0x4d80 ;  /* 0x00004d8002257836 */ /* 0x000fe20000000000 */
[----:B------:R-:W-:Y:S02]  /*02f0*/  CS2R R12, SRZ ;  /* 0x00000000000c7805 */ /* 0x000fe4000001ff00 */
[----:B------:R-:W-:Y:S01]  /*0300*/  CS2R R14, SRZ ;  /* 0x00000000000e7805 */ /* 0x000fe2000001ff00 */
[----:B------:R-:W-:-:S05]  /*0310*/  IMAD.WIDE R36, R37, 0x4, R34 ;  /* 0x0000000425247825 */ /* 0x000fca00078e0222 */
[----:B------:R-:W5:Y:S01]  /*0320*/  @P0 LDG.E.EL.128 R12, desc[UR6][R36.64] ;  /* 0x00000006240c0981 */ /* 0x000f62000c2e1d00 */
[----:B---3--:R-:W-:Y:S01]  /*0330*/  VIADD R7, R2, 0x4ec0 ;  /* 0x00004ec002077836 */ /* 0x008fe20000000000 */
[----:B----4-:R-:W-:Y:S02]  /*0340*/  CS2R R8, SRZ ;  /* 0x0000000000087805 */ /* 0x010fe4000001ff00 */
[----:B------:R-:W-:Y:S01]  /*0350*/  CS2R R10, SRZ ;  /* 0x00000000000a7805 */ /* 0x000fe2000001ff00 */
[----:B------:R-:W-:-:S05]  /*0360*/  IMAD.WIDE R6, R7, 0x4, R34 ;  /* 0x0000000407067825 */ /* 0x000fca00078e0222 */
[----:B------:R3:W4:Y:S01]  /*0370*/  @P0 LDG.E.EL.128 R8, desc[UR6][R6.64] ;  /* 0x0000000606080981 */ /* 0x000722000c2e1d00 */
[----:B-1----:R-:W-:Y:S02]  /*0380*/  CS2R R4, SRZ ;  /* 0x0000000000047805 */ /* 0x002fe4000001ff00 */
[----:B---3--:R-:W-:Y:S02]  /*0390*/  CS2R R6, SRZ ;  /* 0x0000000000067805 */ /* 0x008fe4000001ff00 */
[C---:B--2---:R-:W-:Y:S02]  /*03a0*/  FSETP.GT.AND P1, PT, R25.reuse, R29, PT ;  /* 0x0000001d1900720b */ /* 0x044fe40003f24000 */
[C---:B------:R-:W-:Y:S02]  /*03b0*/  FSETP.GT.AND P4, PT, R24.reuse, R28, PT ;  /* 0x0000001c1800720b */ /* 0x040fe40003f84000 */
[----:B------:R-:W-:Y:S02]  /*03c0*/  FSETP.NAN.AND P5, PT, R25, R25, PT ;  /* 0x000000191900720b */ /* 0x000fe40003fa8000 */
[----:B------:R-:W-:-:S02]  /*03d0*/  FSETP.NAN.AND P6, PT, R24, R24, PT ;  /* 0x000000181800720b */ /* 0x000fc40003fc8000 */
[C---:B------:R-:W-:Y:S02]  /*03e0*/  FSETP.GT.AND P3, PT, R27.reuse, R31, PT ;  /* 0x0000001f1b00720b */ /* 0x040fe40003f64000 */
[----:B------:R-:W-:-:S03]  /*03f0*/  FSETP.NAN.AND P2, PT, R27, R27, PT ;  /* 0x0000001b1b00720b */ /* 0x000fc60003f48000 */
[----:B------:R-:W-:Y:S01]  /*0400*/  @!P1 SEL R25, R25, R29, P5 ;  /* 0x0000001d19199207 */ /* 0x000fe20002800000 */
[----:B------:R-:W-:Y:S01]  /*0410*/  VIADD R29, R2, 0x9880 ;  /* 0x00009880021d7836 */ /* 0x000fe20000000000 */
[----:B------:R-:W-:Y:S02]  /*0420*/  @!P4 SEL R24, R24, R28, P6 ;  /* 0x0000001c1818c207 */ /* 0x000fe40003000000 */
[----:B------:R-:W-:Y:S01]  /*0430*/  FSETP.GT.AND P6, PT, R26, R30, PT ;  /* 0x0000001e1a00720b */ /* 0x000fe20003fc4000 */
[----:B------:R-:W-:-:S03]  /*0440*/  IMAD.WIDE R28, R29, 0x4, R34 ;  /* 0x000000041d1c7825 */ /* 0x000fc600078e0222 */
[----:B------:R-:W-:Y:S02]  /*0450*/  @!P3 SEL R27, R27, R31, P2 ;  /* 0x0000001f1b1bb207 */ /* 0x000fe40001000000 */
[----:B------:R1:W2:Y:S01]  /*0460*/  @P0 LDG.E.EL.128 R4, desc[UR6][R28.64] ;  /* 0x000000061c040981 */ /* 0x0002a2000c2e1d00 */
[----:B------:R-:W-:Y:S02]  /*0470*/  FSETP.NAN.AND P5, PT, R26, R26, PT ;  /* 0x0000001a1a00720b */ /* 0x000fe40003fa8000 */
[----:B-----5:R-:W-:-:S04]  /*0480*/  FSETP.GEU.AND P2, PT, R27, R23, PT ;  /* 0x000000171b00720b */ /* 0x020fc80003f4e000 */
[----:B------:R-:W-:Y:S02]  /*0490*/  @!P6 SEL R26, R26, R30, P5 ;  /* 0x0000001e1a1ae207 */ /* 0x000fe40002800000 */
[----:B------:R-:W-:Y:S02]  /*04a0*/  SEL R30, RZ, 0x1, !P3 ;  /* 0x00000001ff1e7807 */ /* 0x000fe40005800000 */
[----:B------:R-:W-:Y:S02]  /*04b0*/  FSETP.GEU.AND P5, PT, R26, R22, PT ;  /* 0x000000161a00720b */ /* 0x000fe40003fae000 */
[C---:B------:R-:W-:Y:S02]  /*04c0*/  FSETP.NAN.AND P3, PT, R23.reuse, R23, PT ;  /* 0x000000171700720b */ /* 0x040fe40003f68000 */
[----:B-1----:R-:W-:Y:S02]  /*04d0*/  SEL R28, RZ, 0x1, !P1 ;  /* 0x00000001ff1c7807 */ /* 0x002fe40004800000 */
[----:B------:R-:W-:-:S02]  /*04e0*/  @P2 SEL R23, R23, R27, P3 ;  /* 0x0000001b17172207 */ /* 0x000fc40001800000 */
[----:B------:R-:W-:Y:S02]  /*04f0*/  SEL R27, RZ, 0x1, !P6 ;  /* 0x00000001ff1b7807 */ /* 0x000fe40007000000 */
[C---:B------:R-:W-:Y:S02]  /*0500*/  FSETP.NAN.AND P3, PT, R22.reuse, R22, PT ;  /* 0x000000161600720b */ /* 0x040fe40003f68000 */
[-C--:B------:R-:W-:Y:S02]  /*0510*/  FSETP.GEU.AND P6, PT, R25, R21.reuse, PT ;  /* 0x000000151900720b */ /* 0x080fe40003fce000 */
[----:B------:R-:W-:Y:S02]  /*0520*/  @P5 SEL R22, R22, R26, P3 ;  /* 0x0000001a16165207 */ /* 0x000fe40001800000 */
[----:B------:R-:W-:Y:S02]  /*0530*/  FSETP.GEU.AND P3, PT, R24, R20, PT ;  /* 0x000000141800720b */ /* 0x000fe40003f6e000 */
[----:B------:R-:W-:-:S02]  /*0540*/  FSETP.NAN.AND P1, PT, R21, R21, PT ;  /* 0x000000151500720b */ /* 0x000fc40003f28000 */
[----:B------:R-:W-:Y:S02]  /*0550*/  SEL R30, R30, 0x2, P2 ;  /* 0x000000021e1e7807 */ /* 0x000fe40001000000 */
[----:B------:R-:W-:Y:S02]  /*0560*/  SEL R29, R27, 0x2, P5 ;  /* 0x000000021b1d7807 */ /* 0x000fe40002800000 */
[----:B------:R-:W-:Y:S02]  /*0570*/  CS2R R26, SRZ ;  /* 0x00000000001a7805 */ /* 0x000fe4000001ff00 */
[----:B------:R-:W-:Y:S02]  /*0580*/  FSETP.NAN.AND P5, PT, R16, R16, PT ;  /* 0x000000101000720b */ /* 0x000fe40003fa8000 */
[----:B------:R-:W-:Y:S02]  /*0590*/  @P6 SEL R21, R21, R25, P1 ;  /* 0x0000001915156207 */ /* 0x000fe40000800000 */
[----:B------:R-:W-:-:S02]  /*05a0*/  FSETP.NAN.AND P1, PT, R20, R20, PT ;  /* 0x000000141400720b */ /* 0x000fc40003f28000 */
[----:B------:R-:W-:Y:S02]  /*05b0*/  FSETP.GEU.AND P2, PT, R21, R17, PT ;  /* 0x000000111500720b */ /* 0x000fe40003f4e000 */
[----:B------:R-:W-:Y:S02]  /*05c0*/  @P3 SEL R20, R20, R24, P1 ;  /* 0x0000001814143207 */ /* 0x000fe40000800000 */
[----:B------:R-:W-:Y:S02]  /*05d0*/  CS2R R24, SRZ ;  /* 0x0000000000187805 */ /* 0x000fe4000001ff00 */
[----:B------:R-:W-:-:S13]  /*05e0*/  FSETP.GEU.AND P1, PT, R20, R16, PT ;  /* 0x000000101400720b */ /* 0x000fda0003f2e000 */
[----:B------:R-:W-:Y:S02]  /*05f0*/  @P1 SEL R16, R16, R20, P5 ;  /* 0x0000001410101207 */ /* 0x000fe40002800000 */
[----:B------:R-:W-:-:S04]  /*0600*/  FSETP.NAN.AND P5, PT, R17, R17, PT ;  /* 0x000000111100720b */ /* 0x000fc80003fa8000 */
[----:B------:R-:W-:Y:S01]  /*0610*/  @P2 SEL R17, R17, R21, P5 ;  /* 0x0000001511112207 */ /* 0x000fe20002800000 */
[----:B------:R-:W-:Y:S01]  /*0620*/  VIADD R21, R2, 0x99c0 ;  /* 0x000099c002157836 */ /* 0x000fe20000000000 */
[-C--:B------:R-:W-:Y:S02]  /*0630*/  FSETP.GEU.AND P5, PT, R22, R18.reuse, PT ;  /* 0x000000121600720b */ /* 0x080fe40003fae000 */
[----:B------:R-:W-:Y:S01]  /*0640*/  SEL R28, R28, 0x2, P6 ;  /* 0x000000021c1c7807 */ /* 0x000fe20003000000 */
[----:B------:R-:W-:Y:S01]  /*0650*/  IMAD.WIDE R20, R21, 0x4, R34 ;  /* 0x0000000415147825 */ /* 0x000fe200078e0222 */
[----:B------:R-:W-:Y:S02]  /*0660*/  FSETP.NAN.AND P6, PT, R18, R18, PT ;  /* 0x000000121200720b */ /* 0x000fe40003fc8000 */
[----:B------:R-:W-:Y:S02]  /*0670*/  SEL R28, R28, 0x3, P2 ;  /* 0x000000031c1c7807 */ /* 0x000fe40001000000 */
[----:B------:R1:W3:Y:S01]  /*0680*/  @P0 LDG.E.EL.128 R24, desc[UR6][R20.64] ;  /* 0x0000000614180981 */ /* 0x0002e2000c2e1d00 */
[----:B------:R-:W-:-:S02]  /*0690*/  FSETP.NAN.AND P2, PT, R15, R15, PT ;  /* 0x0000000f0f00720b */ /* 0x000fc40003f48000 */
[----:B------:R-:W-:Y:S02]  /*06a0*/  SEL R29, R29, 0x3, P5 ;  /* 0x000000031d1d7807 */ /* 0x000fe40002800000 */
[----:B------:R-:W-:Y:S02]  /*06b0*/  @P5 SEL R18, R18, R22, P6 ;  /* 0x0000001612125207 */ /* 0x000fe40003000000 */
[----:B------:R-:W-:Y:S02]  /*06c0*/  SEL R22, RZ, 0x1, !P4 ;  /* 0x00000001ff167807 */ /* 0x000fe40006000000 */
[-C--:B------:R-:W-:Y:S02]  /*06d0*/  FSETP.GEU.AND P4, PT, R23, R19.reuse, PT ;  /* 0x000000131700720b */ /* 0x080fe40003f8e000 */
[----:B------:R-:W-:Y:S02]  /*06e0*/  FSETP.NAN.AND P6, PT, R19, R19, PT ;  /* 0x000000131300720b */ /* 0x000fe40003fc8000 */
[----:B------:R-:W-:-:S02]  /*06f0*/  SEL R22, R22, 0x2, P3 ;  /* 0x0000000216167807 */ /* 0x000fc40001800000 */
[----:B------:R-:W-:Y:S02]  /*0700*/  FSETP.GEU.AND P3, PT, R18, R14, PT ;  /* 0x0000000e1200720b */ /* 0x000fe40003f6e000 */
[----:B-1----:R-:W-:Y:S02]  /*0710*/  SEL R20, R22, 0x3, P1 ;  /* 0x0000000316147807 */ /* 0x002fe40000800000 */
[----:B------:R-:W-:Y:S02]  /*0720*/  FSETP.GEU.AND P1, PT, R16, R12, PT ;  /* 0x0000000c1000720b */ /* 0x000fe40003f2e000 */
[----:B------:R-:W-:Y:S02]  /*0730*/  FSETP.NAN.AND P5, PT, R14, R14, PT ;  /* 0x0000000e0e00720b */ /* 0x000fe40003fa8000 */
[----:B------:R-:W-:Y:S02]  /*0740*/  @P4 SEL R19, R19, R23, P6 ;  /* 0x0000001713134207 */ /* 0x000fe40003000000 */
[----:B------:R-:W-:-:S02]  /*0750*/  SEL R30, R30, 0x3, P4 ;  /* 0x000000031e1e7807 */ /* 0x000fc40002000000 */
[----:B------:R-:W-:Y:S02]  /*0760*/  FSETP.GEU.AND P6, PT, R19, R15, PT ;  /* 0x0000000f1300720b */ /* 0x000fe40003fce000 */
[----:B------:R-:W-:Y:S02]  /*0770*/  @P3 SEL R14, R14, R18, P5 ;  /* 0x000000120e0e3207 */ /* 0x000fe40002800000 */
[----:B------:R-:W-:Y:S02]  /*0780*/  FSETP.NAN.AND P5, PT, R12, R12, PT ;  /* 0x0000000c0c00720b */ /* 0x000fe40003fa8000 */
[----:B------:R-:W-:Y:S02]  /*0790*/  SEL R31, R30, 0x4, P6 ;  /* 0x000000041e1f7807 */ /* 0x000fe40003000000 */
[----:B------:R-:W-:Y:S02]  /*07a0*/  @P1 SEL R12, R12, R16, P5 ;  /* 0x000000100c0c1207 */ /* 0x000fe40002800000 */
[----:B------:R-:W-:-:S02]  /*07b0*/  FSETP.NAN.AND P5, PT, R13, R13, PT ;  /* 0x0000000d0d00720b */ /* 0x000fc40003fa8000 */
[-C--:B----4-:R-:W-:Y:S02]  /*07c0*/  FSETP.GEU.AND P4, PT, R12, R8.reuse, PT ;  /* 0x000000080c00720b */ /* 0x090fe40003f8e000 */
[----:B------:R-:W-:Y:S02]  /*07d0*/  @P6 SEL R15, R15, R19, P2 ;  /* 0x000000130f0f6207 */ /* 0x000fe40001000000 */
[----:B------:R-:W-:Y:S02]  /*07e0*/  CS2R R18, SRZ ;  /* 0x0000000000127805 */ /* 0x000fe4000001ff00 */
[----:B------:R-:W-:Y:S02]  /*07f0*/  FSETP.GEU.AND P2, PT, R17, R13, PT ;  /* 0x0000000d1100720b */ /* 0x000fe40003f4e000 */
[----:B------:R-:W-:Y:S02]  /*0800*/  FSETP.NAN.AND P6, PT, R8, R8, PT ;  /* 0x000000080800720b */ /* 0x000fe40003fc8000 */
[----:B------:R-:W-:-:S02]  /*0810*/  SEL R30, R29, 0x4, P3 ;  /* 0x000000041d1e7807 */ /* 0x000fc40001800000 */
[----:B------:R-:W-:Y:S02]  /*0820*/  FSETP.GEU.AND P3, PT, R14, R10, PT ;  /* 0x0000000a0e00720b */ /* 0x000fe40003f6e000 */
[----:B------:R-:W-:Y:S02]  /*0830*/  SEL R28, R28, 0x4, P2 ;  /* 0x000000041c1c7807 */ /* 0x000fe40001000000 */
[----:B------:R-:W-:Y:S02]  /*0840*/  @P4 SEL R8, R8, R12, P6 ;  /* 0x0000000c08084207 */ /* 0x000fe40003000000 */
[----:B------:R-:W-:Y:S02]  /*0850*/  FSETP.NAN.AND P6, PT, R9, R9, PT ;  /* 0x000000090900720b */ /* 0x000fe40003fc8000 */
[----:B------:R-:W-:Y:S02]  /*0860*/  @P2 SEL R13, R13, R17, P5 ;  /* 0x000000110d0d2207 */ /* 0x000fe40002800000 */
[----:B------:R-:W-:-:S02]  /*0870*/  CS2R R16, SRZ ;  /* 0x0000000000107805 */ /* 0x000fc4000001ff00 */
[----:B------:R-:W-:Y:S02]  /*0880*/  FSETP.GEU.AND P2, PT, R15, R11, PT ;  /* 0x0000000b0f00720b */ /* 0x000fe40003f4e000 */
[----:B------:R-:W-:Y:S02]  /*0890*/  FSETP.GEU.AND P5, PT, R13, R9, PT ;  /* 0x000000090d00720b */ /* 0x000fe40003fae000 */
[----:B------:R-:W-:Y:S02]  /*08a0*/  SEL R20, R20, 0x4, P1 ;  /* 0x0000000414147807 */ /* 0x000fe40000800000 */
[----:B------:R-:W-:Y:S02]  /*08b0*/  SEL R28, R28, 0x5, P5 ;  /* 0x000000051c1c7807 */ /* 0x000fe40002800000 */
[----:B------:R-:W-:-:S07]  /*08c0*/  SEL R29, R20, 0x5, P4 ;  /* 0x00000005141d7807 */ /* 0x000fce0002000000 */
[----:B------:R-:W-:Y:S01]  /*08d0*/  @P5 SEL R9, R9, R13, P6 ;  /* 0x0000000d09095207 */ /* 0x000fe20003000000 */
[----:B------:R-:W-:Y:S01]  /*08e0*/  VIADD R13, R2, 0x9b00 ;  /* 0x00009b00020d7836 */ /* 0x000fe20000000000 */
[----:B------:R-:W-:-:S03]  /*08f0*/  FSETP.NAN.AND P6, PT, R10, R10, PT ;  /* 0x0000000a0a00720b */ /* 0x000fc60003fc8000 */
[----:B------:R-:W-:Y:S01]  /*0900*/  IMAD.WIDE R12, R13, 0x4, R34 ;  /* 0x000000040d0c7825 */ /* 0x000fe200078e0222 */
[----:B------:R-:W-:Y:S02]  /*0910*/  @P3 SEL R10, R10, R14, P6 ;  /* 0x0000000e0a0a3207 */ /* 0x000fe40003000000 */
[C---:B------:R-:W-:Y:S02]  /*0920*/  FSETP.NAN.AND P6, PT, R11.reuse, R11, PT ;  /* 0x0000000b0b00720b */ /* 0x040fe40003fc8000 */
[----:B------:R1:W4:Y:S02]  /*0930*/  @P0 LDG.E.EL.128 R16, desc[UR6][R12.64] ;  /* 0x000000060c100981 */ /* 0x000324000c2e1d00 */
[----:B------:R-:W-:Y:S01]  /*0940*/  @P2 SEL R11, R11, R15, P6 ;  /* 0x0000000f0b0b2207 */ /* 0x000fe20003000000 */
[----:B------:R-:W-:Y:S01]  /*0950*/  VIADD R37, R2, 0x4 ;  /* 0x0000000402257836 */ /* 0x000fe20000000000 */
[----:B------:R-:W-:Y:S02]  /*0960*/  CS2R R20, SRZ ;  /* 0x0000000000147805 */ /* 0x000fe4000001ff00 */
[----:B------:R-:W-:-:S02]  /*0970*/  CS2R R22, SRZ ;  /* 0x0000000000167805 */ /* 0x000fc4000001ff00 */
[----:B------:R-:W-:Y:S01]  /*0980*/  CS2R R14, SRZ ;  /* 0x00000000000e7805 */ /* 0x000fe2000001ff00 */
[----:B------:R-:W-:Y:S01]  /*0990*/  IMAD.WIDE R36, R37, 0x4, R34 ;  /* 0x0000000425247825 */ /* 0x000fe200078e0222 */
[----:B-1----:R-:W-:-:S04]  /*09a0*/  CS2R R12, SRZ ;  /* 0x00000000000c7805 */ /* 0x002fc8000001ff00 */
[----:B------:R1:W5:Y:S01]  /*09b0*/  @P0 LDG.E.EL.128 R20, desc[UR6][R36.64] ;  /* 0x0000000624140981 */ /* 0x000362000c2e1d00 */
[-C--:B--2---:R-:W-:Y:S02]  /*09c0*/  FSETP.GEU.AND P6, PT, R11, R7.reuse, PT ;  /* 0x000000070b00720b */ /* 0x084fe40003fce000 */
[-C--:B------:R-:W-:Y:S02]  /*09d0*/  FSETP.GEU.AND P1, PT, R10, R6.reuse, PT ;  /* 0x000000060a00720b */ /* 0x080fe40003f2e000 */
[----:B------:R-:W-:Y:S02]  /*09e0*/  FSETP.NAN.AND P4, PT, R7, R7, PT ;  /* 0x000000070700720b */ /* 0x000fe40003f88000 */
[----:B------:R-:W-:-:S07]  /*09f0*/  FSETP.NAN.AND P5, PT, R6, R6, PT ;  /* 0x000000060600720b */ /* 0x000fce0003fa8000 */
[----:B------:R-:W-:Y:S01]  /*0a00*/  @P6 SEL R7, R7, R11, P4 ;  /* 0x0000000b07076207 */ /* 0x000fe20002000000 */
[----:B------:R-:W-:Y:S01]  /*0a10*/  VIADD R11, R2, 0x144 ;  /* 0x00000144020b7836 */ /* 0x000fe20000000000 */
[----:B------:R-:W-:-:S03]  /*0a20*/  @P1 SEL R6, R6, R10, P5 ;  /* 0x0000000a06061207 */ /* 0x000fc60002800000 */
[----:B------:R-:W-:-:S05]  /*0a30*/  IMAD.WIDE R10, R11, 0x4, R34 ;  /* 0x000000040b0a7825 */ /* 0x000fca00078e0222 */
[----:B------:R2:W5:Y:S01]  /*0a40*/  @P0 LDG.E.EL.128 R12, desc[UR6][R10.64] ;  /* 0x000000060a0c0981 */ /* 0x000562000c2e1d00 */
[-C--:B------:R-:W-:Y:S02]  /*0a50*/  FSETP.GEU.AND P4, PT, R9, R5.reuse, PT ;  /* 0x000000050900720b */ /* 0x080fe40003f8e000 */
[----:B------:R-:W-:Y:S02]  /*0a60*/  FSETP.NAN.AND P5, PT, R5, R5, PT ;  /* 0x000000050500720b */ /* 0x000fe40003fa8000 */
[----:B------:R-:W-:-:S09]  /*0a70*/  SEL R30, R30, 0x5, P3 ;  /* 0x000000051e1e7807 */ /* 0x000fd20001800000 */
[----:B------:R-:W-:Y:S02]  /*0a80*/  @P4 SEL R5, R5, R9, P5 ;  /* 0x0000000905054207 */ /* 0x000fe40002800000 */
[-C--:B------:R-:W-:Y:S02]  /*0a90*/  FSETP.GEU.AND P5, PT, R8, R4.reuse, PT ;  /* 0x000000040800720b */ /* 0x080fe40003fae000 */
[----:B------:R-:W-:Y:S02]  /*0aa0*/  FSETP.NAN.AND P3, PT, R4, R4, PT ;  /* 0x000000040400720b */ /* 0x000fe40003f68000 */
[----:B------:R-:W-:-:S09]  /*0ab0*/  SEL R31, R31, 0x5, P2 ;  /* 0x000000051f1f7807 */ /* 0x000fd20001000000 */
[----:B------:R-:W-:Y:S02]  /*0ac0*/  @P5 SEL R4, R4, R8, P3 ;  /* 0x0000000804045207 */ /* 0x000fe40001800000 */
[----:B-1----:R-:W-:Y:S02]  /*0ad0*/  SEL R36, R31, 0x6, P6 ;  /* 0x000000061f247807 */ /* 0x002fe40003000000 */
[-C--:B---3--:R-:W-:Y:S02]  /*0ae0*/  FSETP.GEU.AND P2, PT, R4, R24.reuse, PT ;  /* 0x000000180400720b */ /* 0x088fe40003f4e000 */
[----:B------:R-:W-:Y:S02]  /*0af0*/  FSETP.GEU.AND P3, PT, R5, R25, PT ;  /* 0x000000190500720b */ /* 0x000fe40003f6e000 */
[----:B------:R-:W-:-:S09]  /*0b00*/  FSETP.NAN.AND P6, PT, R24, R24, PT ;  /* 0x000000181800720b */ /* 0x000fd20003fc8000 */
[----:B------:R-:W-:Y:S02]  /*0b10*/  @P2 SEL R24, R24, R4, P6 ;  /* 0x0000000418182207 */ /* 0x000fe40003000000 */
[----:B------:R-:W-:-:S04]  /*0b20*/  FSETP.NAN.AND P6, PT, R25, R25, PT ;  /* 0x000000191900720b */ /* 0x000fc80003fc8000 */
[----:B------:R-:W-:Y:S01]  /*0b30*/  @P3 SEL R25, R25, R5, P6 ;  /* 0x0000000519193207 */ /* 0x000fe20003000000 */
[----:B------:R-:W-:Y:S01]  /*0b40*/  VIADD R5, R2, 0x284 ;  /* 0x0000028402057836 */ /* 0x000fe20000000000 */
[----:B------:R-:W-:Y:S02]  /*0b50*/  CS2R R8, SRZ ;  /* 0x0000000000087805 */ /* 0x000fe4000001ff00 */
[----:B--2---:R-:W-:Y:S02]  /*0b60*/  CS2R R10, SRZ ;  /* 0x00000000000a7805 */ /* 0x004fe4000001ff00 */
[----:B------:R-:W-:Y:S01]  /*0b70*/  SEL R37, R30, 0x6, P1 ;  /* 0x000000061e257807 */ /* 0x000fe20000800000 */
[----:B------:R-:W-:Y:S01]  /*0b80*/  IMAD.WIDE R4, R5, 0x4, R34 ;  /* 0x0000000405047825 */ /* 0x000fe200078e0222 */
[----:B------:R-:W-:Y:S02]  /*0b90*/  FSETP.GEU.AND P1, PT, R6, R26, PT ;  /* 0x0000001a0600720b */ /* 0x000fe40003f2e000 */
[----:B------:R-:W-:-:S02]  /*0ba0*/  SEL R28, R28, 0x6, P4 ;  /* 0x000000061c1c7807 */ /* 0x000fc40002000000 */
[----:B------:R1:W2:Y:S01]  /*0bb0*/  @P0 LDG.E.EL.128 R8, desc[UR6][R4.64] ;  /* 0x0000000604080981 */ /* 0x0002a2000c2e1d00 */
[-C--:B------:R-:W-:Y:S02]  /*0bc0*/  FSETP.GEU.AND P4, PT, R7, R27.reuse, PT ;  /* 0x0000001b0700720b */ /* 0x080fe40003f8e000 */
[C---:B------:R-:W-:Y:S02]  /*0bd0*/  FSETP.NAN.AND P6, PT, R26.reuse, R26, PT ;  /* 0x0000001a1a00720b */ /* 0x040fe40003fc8000 */
[----:B------:R-:W-:Y:S02]  /*0be0*/  SEL R29, R29, 0x6, P5 ;  /* 0x000000061d1d7807 */ /* 0x000fe40002800000 */
[----:B------:R-:W-:Y:S02]  /*0bf0*/  FSETP.NAN.AND P5, PT, R27, R27, PT ;  /* 0x0000001b1b00720b */ /* 0x000fe40003fa8000 */
[----:B------:R-:W-:-:S05]  /*0c00*/  @P1 SEL R26, R26, R6, P6 ;  /* 0x000000061a1a1207 */ /* 0x000fca0003000000 */
[----:B------:R-:W-:Y:S02]  /*0c10*/  @P4 SEL R27, R27, R7, P5 ;  /* 0x000000071b1b4207 */ /* 0x000fe40002800000 */
[----:B------:R-:W-:Y:S02]  /*0c20*/  SEL R31, R29, 0x7, P2 ;  /* 0x000000071d1f7807 */ /* 0x000fe40001000000 */
[----:B------:R-:W-:Y:S02]  /*0c30*/  SEL R30, R28, 0x7, P3 ;  /* 0x000000071c1e7807 */ /* 0x000fe40001800000 */
[----:B------:R-:W-:Y:S02]  /*0c40*/  SEL R29, R37, 0x7, P1 ;  /* 0x00000007251d7807 */ /* 0x000fe40000800000 */
[----:B----4-:R-:W-:Y:S02]  /*0c50*/  FSETP.GEU.AND P6, PT, R24, R16, PT ;  /* 0x000000101800720b */ /* 0x010fe40003fce000 */
[----:B------:R-:W-:-:S02]  /*0c60*/  FSETP.GEU.AND P5, PT, R25, R17, PT ;  /* 0x000000111900720b */ /* 0x000fc40003fae000 */
[----:B------:R-:W-:Y:S02]  /*0c70*/  FSETP.NAN.AND P2, PT, R16, R16, PT ;  /* 0x000000101000720b */ /* 0x000fe40003f48000 */
[----:B------:R-:W-:Y:S02]  /*0c80*/  FSETP.GEU.AND P3, PT, R26, R18, PT ;  /* 0x000000121a00720b */ /* 0x000fe40003f6e000 */
[----:B------:R-:W-:-:S05]  /*0c90*/  FSETP.NAN.AND P1, PT, R17, R17, PT ;  /* 0x000000111100720b */ /* 0x000fca0003f28000 */
[----:B------:R-:W-:Y:S02]  /*0ca0*/  @P6 SEL R16, R16, R24, P2 ;  /* 0x0000001810106207 */ /* 0x000fe40001000000 */
[----:B------:R-:W-:Y:S02]  /*0cb0*/  FSETP.GEU.AND P2, PT, R27, R19, PT ;  /* 0x000000131b00720b */ /* 0x000fe40003f4e000 */
[----:B------:R-:W-:Y:S02]  /*0cc0*/  SEL R24, R36, 0x7, P4 ;  /* 0x0000000724187807 */ /* 0x000fe40002000000 */
[----:B------:R-:W-:Y:S02]  /*0cd0*/  @P5 SEL R17, R17, R25, P1 ;  /* 0x0000001911115207 */ /* 0x000fe40000800000 */
[----:B------:R-:W-:-:S04]  /*0ce0*/  FSETP.NAN.AND P4, PT, R18, R18, PT ;  /* 0x000000121200720b */ /* 0x000fc80003f88000 */
[----:B------:R-:W-:Y:S02]  /*0cf0*/  @P3 SEL R18, R18, R26, P4 ;  /* 0x0000001a12123207 */ /* 0x000fe40002000000 */
[----:B------:R-:W-:-:S04]  /*0d00*/  FSETP.NAN.AND P4, PT, R19, R19, PT ;  /* 0x000000131300720b */ /* 0x000fc80003f88000 */
[----:B------:R-:W-:Y:S02]  /*0d10*/  @P2 SEL R19, R19, R27, P4 ;  /* 0x0000001b13132207 */ /* 0x000fe40002000000 */
[----:B-1----:R-:W-:Y:S02]  /*0d20*/  CS2R R4, SRZ ;  /* 0x0000000000047805 */ /* 0x002fe4000001ff00 */
[----:B------:R-:W-:Y:S02]  /*0d30*/  CS2R R6, SRZ ;  /* 0x0000000000067805 */ /* 0x000fe4000001ff00 */
[C---:B-----5:R-:W-:Y:S02]  /*0d40*/  FSETP.GT.AND P1, PT, R15.reuse, R23, PT ;  /* 0x000000170f00720b */ /* 0x060fe40003f24000 */
[----:B------:R-:W-:Y:S02]  /*0d50*/  FSETP.NAN.AND P4, PT, R15, R15, PT ;  /* 0x0000000f0f00720b */ /* 0x000fe40003f88000 */
[----:B------:R-:W-:-:S09]  /*0d60*/  SEL R26, RZ, 0x1, !P1 ;  /* 0x00000001ff1a7807 */ /* 0x000fd20004800000 */
[----:B------:R-:W-:Y:S02]  /*0d70*/  @!P1 SEL R15, R15, R23, P4 ;  /* 0x000000170f0f9207 */ /* 0x000fe40002000000 */
[----:B------:R-:W-:Y:S01]  /*0d80*/  FSETP.GT.AND P4, PT, R14, R22, PT ;  /* 0x000000160e00720b */ /* 0x000fe20003f84000 */
[----:B------:R-:W-:Y:S01]  /*0d90*/  VIADD R23, R2, 0x4c44 ;  /* 0x00004c4402177836 */ /* 0x000fe20000000000 */
[----:B------:R-:W-:-:S11]  /*0da0*/  FSETP.NAN.AND P1, PT, R14, R14, PT ;  /* 0x0000000e0e00720b */ /* 0x000fd60003f28000 */
[----:B------:R-:W-:Y:S01]  /*0db0*/  @!P4 SEL R14, R14, R22, P1 ;  /* 0x000000160e0ec207 */ /* 0x000fe20000800000 */
[----:B------:R-:W-:-:S05]  /*0dc0*/  IMAD.WIDE R22, R23, 0x4, R34 ;  /* 0x0000000417167825 */ /* 0x000fca00078e0222 */
[----:B------:R1:W3:Y:S01]  /*0dd0*/  @P0 LDG.E.EL.128 R4, desc[UR6][R22.64] ;  /* 0x0000000616040981 */ /* 0x0002e2000c2e1d00 */
[C---:B------:R-:W-:Y:S02]  /*0de0*/  FSETP.GT.AND P1, PT, R13.reuse, R21, PT ;  /* 0x000000150d00720b */ /* 0x040fe40003f24000 */
[----:B------:R-:W-:Y:S02]  /*0df0*/  SEL R27, RZ, 0x1, !P4 ;  /* 0x00000001ff1b7807 */ /* 0x000fe40006000000 */
[----:B------:R-:W-:-:S09]  /*0e00*/  FSETP.NAN.AND P4, PT, R13, R13, PT ;  /* 0x0000000d0d00720b */ /* 0x000fd20003f88000 */
[----:B------:R-:W-:Y:S02]  /*0e10*/  @!P1 SEL R13, R13, R21, P4 ;  /* 0x000000150d0d9207 */ /* 0x000fe40002000000 */
[C---:B------:R-:W-:Y:S02]  /*0e20*/  FSETP.GT.AND P4, PT, R12.reuse, R20, PT ;  /* 0x000000140c00720b */ /* 0x040fe40003f84000 */
[----:B------:R-:W-:Y:S02]  /*0e30*/  SEL R28, RZ, 0x1, !P1 ;  /* 0x00000001ff1c7807 */ /* 0x000fe40004800000 */
[----:B------:R-:W-:-:S09]  /*0e40*/  FSETP.NAN.AND P1, PT, R12, R12, PT ;  /* 0x0000000c0c00720b */ /* 0x000fd20003f28000 */
[----:B------:R-:W-:Y:S02]  /*0e50*/  @!P4 SEL R12, R12, R20, P1 ;  /* 0x000000140c0cc207 */ /* 0x000fe40000800000 */
[----:B------:R-:W-:Y:S02]  /*0e60*/  SEL R25, RZ, 0x1, !P4 ;  /* 0x00000001ff197807 */ /* 0x000fe40006000000 */
[-C--:B--2---:R-:W-:Y:S02]  /*0e70*/  FSETP.GEU.AND P1, PT, R12, R8.reuse, PT ;  /* 0x000000080c00720b */ /* 0x084fe40003f2e000 */
[----:B------:R-:W-:Y:S02]  /*0e80*/  FSETP.NAN.AND P4, PT, R8, R8, PT ;  /* 0x000000080800720b */ /* 0x000fe40003f88000 */
[----:B------:R-:W-:-:S09]  /*0e90*/  SEL R25, R25, 0x2, P1 ;  /* 0x0000000219197807 */ /* 0x000fd20000800000 */
[----:B------:R-:W-:Y:S02]  /*0ea0*/  @P1 SEL R8, R8, R12, P4 ;  /* 0x0000000c08081207 */ /* 0x000fe40002000000 */
[-C--:B------:R-:W-:Y:S02]  /*0eb0*/  FSETP.GEU.AND P4, PT, R13, R9.reuse, PT ;  /* 0x000000090d00720b */ /* 0x080fe40003f8e000 */
[----:B------:R-:W-:Y:S02]  /*0ec0*/  FSETP.NAN.AND P1, PT, R9, R9, PT ;  /* 0x000000090900720b */ /* 0x000fe40003f28000 */
[----:B------:R-:W-:Y:S02]  /*0ed0*/  CS2R R20, SRZ ;  /* 0x0000000000147805 */ /* 0x000fe4000001ff00 */
[----:B-1----:R-:W-:-:S07]  /*0ee0*/  CS2R R22, SRZ ;  /* 0x0000000000167805 */ /* 0x002fce000001ff00 */
[----:B------:R-:W-:Y:S01]  /*0ef0*/  @P4 SEL R9, R9, R13, P1 ;  /* 0x0000000d09094207 */ /* 0x000fe20000800000 */
[----:B------:R-:W-:Y:S01]  /*0f00*/  VIADD R13, R2, 0x4d84 ;  /* 0x00004d84020d7836 */ /* 0x000fe20000000000 */
[----:B------:R-:W-:-:S03]  /*0f10*/  FSETP.GEU.AND P1, PT, R14, R10, PT ;  /* 0x0000000a0e00720b */ /* 0x000fc60003f2e000 */
[----:B------:R-:W-:Y:S01]  /*0f20*/  IMAD.WIDE R12, R13, 0x4, R34 ;  /* 0x000000040d0c7825 */ /* 0x000fe200078e0222 */
[----:B------:R-:W-:-:S04]  /*0f30*/  SEL R28, R28, 0x2, P4 ;  /* 0x000000021c1c7807 */ /* 0x000fc80002000000 */
[----:B------:R1:W2:Y:S01]  /*0f40*/  @P0 LDG.E.EL.128 R20, desc[UR6][R12.64] ;  /* 0x000000060c140981 */ /* 0x0002a2000c2e1d00 */
[----:B------:R-:W-:-:S04]  /*0f50*/  FSETP.NAN.AND P4, PT, R10, R10, PT ;  /* 0x0000000a0a00720b */ /* 0x000fc80003f88000 */
[----:B------:R-:W-:Y:S02]  /*0f60*/  @P1 SEL R10, R10, R14, P4 ;  /* 0x0000000e0a0a1207 */ /* 0x000fe40002000000 */
[-C--:B------:R-:W-:Y:S02]  /*0f70*/  FSETP.GEU.AND P4, PT, R15, R11.reuse, PT ;  /* 0x0000000b0f00720b */ /* 0x080fe40003f8e000 */
[----:B------:R-:W-:Y:S02]  /*0f80*/  SEL R27, R27, 0x2, P1 ;  /* 0x000000021b1b7807 */ /* 0x000fe40000800000 */
[----:B------:R-:W-:-:S09]  /*0f90*/  FSETP.NAN.AND P1, PT, R11, R11, PT ;  /* 0x0000000b0b00720b */ /* 0x000fd20003f28000 */
[----:B------:R-:W-:Y:S02]  /*0fa0*/  @P4 SEL R11, R11, R15, P1 ;  /* 0x0000000f0b0b4207 */ /* 0x000fe40000800000 */
[----:B------:R-:W-:Y:S02]  /*0fb0*/  SEL R26, R26, 0x2, P4 ;  /* 0x000000021a1a7807 */ /* 0x000fe40002000000 */
[----:B-1----:R-:W-:Y:S02]  /*0fc0*/  CS2R R12, SRZ ;  /* 0x00000000000c7805 */ /* 0x002fe4000001ff00 */
[----:B------:R-:W-:Y:S02]  /*0fd0*/  CS2R R14, SRZ ;  /* 0x00000000000e7805 */ /* 0x000fe4000001ff00 */
[-C--:B---3--:R-:W-:Y:S02]  /*0fe0*/  FSETP.GEU.AND P1, PT, R11, R7.reuse, PT ;  /* 0x000000070b00720b */ /* 0x088fe40003f2e000 */
[----:B------:R-:W-:-:S02]  /*0ff0*/  FSETP.NAN.AND P4, PT, R7, R7, PT ;  /* 0x000000070700720b */ /* 0x000fc40003f88000 */
[----:B------:R-:W-:-:S09]  /*1000*/  SEL R26, R26, 0x3, P1 ;  /* 0x000000031a1a7807 */ /* 0x000fd20000800000 */
[----:B------:R-:W-:Y:S02]  /*1010*/  @P1 SEL R7, R7, R11, P4 ;  /* 0x0000000b07071207 */ /* 0x000fe40002000000 */
[-C--:B------:R-:W-:Y:S01]  /*1020*/  FSETP.GEU.AND P4, PT, R10, R6.reuse, PT ;  /* 0x000000060a00720b */ /* 0x080fe20003f8e000 */
[----:B------:R-:W-:Y:S01]  /*1030*/  VIADD R11, R2, 0x4ec4 ;  /* 0x00004ec4020b7836 */ /* 0x000fe20000000000 */
[----:B------:R-:W-:-:S11]  /*1040*/  FSETP.NAN.AND P1, PT, R6, R6, PT ;  /* 0x000000060600720b */ /* 0x000fd60003f28000 */
[----:B------:R-:W-:Y:S01]  /*1050*/  @P4 SEL R6, R6, R10, P1 ;  /* 0x0000000a06064207 */ /* 0x000fe20000800000 */
[----:B------:R-:W-:-:S05]  /*1060*/  IMAD.WIDE R10, R11, 0x4, R34 ;  /* 0x000000040b0a7825 */ /* 0x000fca00078e0222 */
[----:B------:R1:W3:Y:S01]  /*1070*/  @P0 LDG.E.EL.128 R12, desc[UR6][R10.64] ;  /* 0x000000060a0c0981 */ /* 0x0002e2000c2e1d00 */
[-C--:B------:R-:W-:Y:S02]  /*1080*/  FSETP.GEU.AND P1, PT, R9, R5.reuse, PT ;  /* 0x000000050900720b */ /* 0x080fe40003f2e000 */
[----:B------:R-:W-:Y:S02]  /*1090*/  SEL R27, R27, 0x3, P4 ;  /* 0x000000031b1b7807 */ /* 0x000fe40002000000 */
[----:B------:R-:W-:-:S09]  /*10a0*/  FSETP.NAN.AND P4, PT, R5, R5, PT ;  /* 0x000000050500720b */ /* 0x000fd20003f88000 */
[----:B------:R-:W-:Y:S02]  /*10b0*/  @P1 SEL R5, R5, R9, P4 ;  /* 0x0000000905051207 */ /* 0x000fe40002000000 */
[-C--:B------:R-:W-:Y:S02]  /*10c0*/  FSETP.GEU.AND P4, PT, R8, R4.reuse, PT ;  /* 0x000000040800720b */ /* 0x080fe40003f8e000 */
[----:B------:R-:W-:Y:S02]  /*10d0*/  SEL R28, R28, 0x3, P1 ;  /* 0x000000031c1c7807 */ /* 0x000fe40000800000 */
[----:B------:R-:W-:-:S09]  /*10e0*/  FSETP.NAN.AND P1, PT, R4, R4, PT ;  /* 0x000000040400720b */ /* 0x000fd20003f28000 */
[----:B------:R-:W-:Y:S02]  /*10f0*/  @P4 SEL R4, R4, R8, P1 ;  /* 0x0000000804044207 */ /* 0x000fe40000800000 */
[----:B------:R-:W-:Y:S02]  /*1100*/  SEL R25, R25, 0x3, P4 ;  /* 0x0000000319197807 */ /* 0x000fe40002000000 */
[-C--:B--2---:R-:W-:Y:S02]  /*1110*/  FSETP.GEU.AND P1, PT, R4, R20.reuse, PT ;  /* 0x000000140400720b */ /* 0x084fe40003f2e000 */
[----:B------:R-:W-:-:S11]  /*1120*/  FSETP.NAN.AND P4, PT, R20, R20, PT ;  /* 0x000000141400720b */ /* 0x000fd60003f88000 */
[----:B------:R-:W-:Y:S02]  /*1130*/  @P1 SEL R20, R20, R4, P4 ;  /* 0x0000000414141207 */ /* 0x000fe40002000000 */
        /* <DEDUP_REMOVED lines=8> */
[-C--:B------:R-:W-:Y:S02]  /*11c0*/  FSETP.GEU.AND P4, PT, R7, R23.reuse, PT ;  /* 0x000000170700720b */ /* 0x080fe40003f8e000 */
[----:B------:R-:W-:Y:S02]  /*11d0*/  SEL R27, R27, 0x4, P1 ;  /* 0x000000041b1b7807 */ /* 0x000fe40000800000 */
[----:B------:R-:W-:Y:S01]  /*11e0*/  FSETP.NAN.AND P1, PT, R23, R23, PT ;  /* 0x000000171700720b */ /* 0x000fe20003f28000 */
[----:B------:R-:W-:Y:S01]  /*11f0*/  VIADD R37, R2, 0x9884 ;  /* 0x0000988402257836 */ /* 0x000fe20000000000 */
[----:B------:R-:W-:Y:S02]  /*1200*/  CS2R R8, SRZ ;  /* 0x0000000000087805 */ /* 0x000fe4000001ff00 */
[----:B-1----:R-:W-:Y:S01]  /*1210*/  CS2R R10, SRZ ;  /* 0x00000000000a7805 */ /* 0x002fe2000001ff00 */
[----:B------:R-:W-:-:S04]  /*1220*/  IMAD.WIDE R36, R37, 0x4, R34 ;  /* 0x0000000425247825 */ /* 0x000fc800078e0222 */
[----:B------:R-:W-:Y:S01]  /*1230*/  @P4 SEL R23, R23, R7, P1 ;  /* 0x0000000717174207 */ /* 0x000fe20000800000 */
[----:B------:R1:W2:Y:S01]  /*1240*/  @P0 LDG.E.EL.128 R8, desc[UR6][R36.64] ;  /* 0x0000000624080981 */ /* 0x0002a2000c2e1d00 */
[----:B------:R-:W-:Y:S02]  /*1250*/  SEL R26, R26, 0x4, P4 ;  /* 0x000000041a1a7807 */ /* 0x000fe40002000000 */
[----:B------:R-:W-:Y:S02]  /*1260*/  CS2R R6, SRZ ;  /* 0x0000000000067805 */ /* 0x000fe4000001ff00 */
[-C--:B---3--:R-:W-:Y:S02]  /*1270*/  FSETP.GEU.AND P1, PT, R23, R15.reuse, PT ;  /* 0x0000000f1700720b */ /* 0x088fe40003f2e000 */
[----:B------:R-:W-:Y:S02]  /*1280*/  FSETP.NAN.AND P4, PT, R15, R15, PT ;  /* 0x0000000f0f00720b */ /* 0x000fe40003f88000 */
[----:B-1----:R-:W-:-:S09]  /*1290*/  SEL R37, R26, 0x5, P1 ;  /* 0x000000051a257807 */ /* 0x002fd20000800000 */
[----:B------:R-:W-:Y:S02]  /*12a0*/  @P1 SEL R15, R15, R23, P4 ;  /* 0x000000170f0f1207 */ /* 0x000fe40002000000 */
[-C--:B------:R-:W-:Y:S02]  /*12b0*/  FSETP.GEU.AND P4, PT, R22, R14.reuse, PT ;  /* 0x0000000e1600720b */ /* 0x080fe40003f8e000 */
[----:B------:R-:W-:Y:S02]  /*12c0*/  FSETP.NAN.AND P1, PT, R14, R14, PT ;  /* 0x0000000e0e00720b */ /* 0x000fe40003f28000 */
[----:B------:R-:W-:-:S09]  /*12d0*/  SEL R36, R27, 0x5, P4 ;  /* 0x000000051b247807 */ /* 0x000fd20002000000 */
[----:B------:R-:W-:Y:S02]  /*12e0*/  @P4 SEL R14, R14, R22, P1 ;  /* 0x000000160e0e4207 */ /* 0x000fe40000800000 */
[-C--:B------:R-:W-:Y:S02]  /*12f0*/  FSETP.GEU.AND P1, PT, R21, R13.reuse, PT ;  /* 0x0000000d1500720b */ /* 0x080fe40003f2e000 */
[----:B------:R-:W-:Y:S01]  /*1300*/  FSETP.NAN.AND P4, PT, R13, R13, PT ;  /* 0x0000000d0d00720b */ /* 0x000fe20003f88000 */
[----:B------:R-:W-:Y:S01]  /*1310*/  VIADD R23, R2, 0x99c4 ;  /* 0x000099c402177836 */ /* 0x000fe20000000000 */
[----:B------:R-:W-:-:S09]  /*1320*/  SEL R26, R5, 0x5, P1 ;  /* 0x00000005051a7807 */ /* 0x000fd20000800000 */
[----:B------:R-:W-:Y:S02]  /*1330*/  @P1 SEL R13, R13, R21, P4 ;  /* 0x000000150d0d1207 */ /* 0x000fe40002000000 */
[----:B------:R-:W-:Y:S01]  /*1340*/  FSETP.GEU.AND P4, PT, R20, R12, PT ;  /* 0x0000000c1400720b */ /* 0x000fe20003f8e000 */
[----:B------:R-:W-:-:S03]  /*1350*/  IMAD.WIDE R22, R23, 0x4, R34 ;  /* 0x0000000417167825 */ /* 0x000fc600078e0222 */
[----:B------:R-:W-:Y:S02]  /*1360*/  SEL R25, R4, 0x5, P4 ;  /* 0x0000000504197807 */ /* 0x000fe40002000000 */
[----:B------:R-:W-:-:S06]  /*1370*/  CS2R R4, SRZ ;  /* 0x0000000000047805 */ /* 0x000fcc000001ff00 */
[----:B------:R1:W3:Y:S01]  /*1380*/  @P0 LDG.E.EL.128 R4, desc[UR6][R22.64] ;  /* 0x0000000616040981 */ /* 0x0002e2000c2e1d00 */
[----:B------:R-:W-:-:S04]  /*1390*/  FSETP.NAN.AND P1, PT, R12, R12, PT ;  /* 0x0000000c0c00720b */ /* 0x000fc80003f28000 */
[----:B------:R-:W-:Y:S02]  /*13a0*/  @P4 SEL R12, R12, R20, P1 ;  /* 0x000000140c0c4207 */ /* 0x000fe40000800000 */
[----:B------:R-:W-:Y:S02]  /*13b0*/  SEL R24, R24, 0x8, P2 ;  /* 0x0000000818187807 */ /* 0x000fe40001000000 */
[-C--:B--2---:R-:W-:Y:S02]  /*13c0*/  FSETP.GEU.AND P1, PT, R12, R8.reuse, PT ;  /* 0x000000080c00720b */ /* 0x084fe40003f2e000 */
[----:B------:R-:W-:Y:S02]  /*13d0*/  FSETP.NAN.AND P4, PT, R8, R8, PT ;  /* 0x000000080800720b */ /* 0x000fe40003f88000 */
[----:B------:R-:W-:-:S09]  /*13e0*/  SEL R25, R25, 0x6, P1 ;  /* 0x0000000619197807 */ /* 0x000fd20000800000 */
[----:B------:R-:W-:Y:S02]  /*13f0*/  @P1 SEL R8, R8, R12, P4 ;  /* 0x0000000c08081207 */ /* 0x000fe40002000000 */
[-C--:B------:R-:W-:Y:S02]  /*1400*/  FSETP.GEU.AND P4, PT, R13, R9.reuse, PT ;  /* 0x000000090d00720b */ /* 0x080fe40003f8e000 */
[----:B------:R-:W-:Y:S02]  /*1410*/  FSETP.NAN.AND P1, PT, R9, R9, PT ;  /* 0x000000090900720b */ /* 0x000fe40003f28000 */
[----:B------:R-:W-:-:S09]  /*1420*/  FSETP.GEU.AND P2, PT, R15, R11, PT ;  /* 0x0000000b0f00720b */ /* 0x000fd20003f4e000 */
[----:B------:R-:W-:Y:S02]  /*1430*/  @P4 SEL R9, R9, R13, P1 ;  /* 0x0000000d09094207 */ /* 0x000fe40000800000 */
[-C--:B------:R-:W-:Y:S02]  /*1440*/  FSETP.GEU.AND P1, PT, R14, R10.reuse, PT ;  /* 0x0000000a0e00720b */ /* 0x080fe40003f2e000 */
[----:B------:R-:W-:Y:S02]  /*1450*/  SEL R26, R26, 0x6, P4 ;  /* 0x000000061a1a7807 */ /* 0x000fe40002000000 */
[----:B------:R-:W-:Y:S01]  /*1460*/  FSETP.NAN.AND P4, PT, R10, R10, PT ;  /* 0x0000000a0a00720b */ /* 0x000fe20003f88000 */
[----:B------:R-:W-:Y:S01]  /*1470*/  VIADD R13, R2, 0x9b04 ;  /* 0x00009b04020d7836 */ /* 0x000fe20000000000 */
[----:B------:R-:W2:Y:S07]  /*1480*/  S2R R28, SR_TID.X ;  /* 0x00000000001c7919 */ /* 0x000eae0000002100 */
[----:B------:R-:W-:-:S02]  /*1490*/  @P1 SEL R10, R10, R14, P4 ;  /* 0x0000000e0a0a1207 */ /* 0x000fc40002000000 */
[----:B------:R-:W-:-:S04]  /*14a0*/  FSETP.NAN.AND P4, PT, R11, R11, PT ;  /* 0x0000000b0b00720b */ /* 0x000fc80003f88000 */
[----:B------:R-:W-:Y:S02]  /*14b0*/  @P2 SEL R11, R11, R15, P4 ;  /* 0x0000000f0b0b2207 */ /* 0x000fe40002000000 */
[----:B------:R-:W-:Y:S02]  /*14c0*/  SEL R29, R29, 0x8, P3 ;  /* 0x000000081d1d7807 */ /* 0x000fe40001800000 */
[----:B------:R-:W-:Y:S02]  /*14d0*/  CS2R R20, SRZ ;  /* 0x0000000000147805 */ /* 0x000fe4000001ff00 */
[----:B-1----:R-:W-:Y:S01]  /*14e0*/  CS2R R22, SRZ ;  /* 0x0000000000167805 */ /* 0x002fe2000001ff00 */
[----:B------:R-:W-:Y:S01]  /*14f0*/  IMAD.WIDE R12, R13, 0x4, R34 ;  /* 0x000000040d0c7825 */ /* 0x000fe200078e0222 */
[----:B------:R-:W1:Y:S04]  /*1500*/  S2UR UR5, SR_CgaCtaId ;  /* 0x00000000000579c3 */ /* 0x000e680000008800 */
[----:B------:R4:W5:Y:S01]  /*1510*/  @P0 LDG.E.EL.128 R20, desc[UR6][R12.64] ;  /* 0x000000060c140981 */ /* 0x000962000c2e1d00 */
[----:B------:R-:W-:-:S02]  /*1520*/  SEL R36, R36, 0x6, P1 ;  /* 0x0000000624247807 */ /* 0x000fc40000800000 */
[----:B------:R-:W-:Y:S01]  /*1530*/  SEL R37, R37, 0x6, P2 ;  /* 0x0000000625257807 */ /* 0x000fe20001000000 */
[----:B------:R-:W-:Y:S01]  /*1540*/  UMOV UR4, 0x400 ;  /* 0x0000040000047882 */ /* 0x000fe20000000000 */
[----:B----4-:R-:W-:Y:S02]  /*1550*/  SEL R12, R31, 0x8, P6 ;  /* 0x000000081f0c7807 */ /* 0x010fe40003000000 */
[----:B------:R-:W-:Y:S01]  /*1560*/  CS2R R14, SRZ ;  /* 0x00000000000e7805 */ /* 0x000fe2000001ff00 */
[----:B------:R-:W-:Y:S01]  /*1570*/  VIADD R27, R2, 0x148 ;  /* 0x00000148021b7836 */ /* 0x000fe20000000000 */
[----:B-1----:R-:W-:Y:S01]  /*1580*/  UPRMT UR4, UR5, 0x654, UR4 ;  /* 0x0000065405047896 */ /* 0x002fe20008000004 */
[-C--:B---3--:R-:W-:Y:S02]  /*1590*/  FSETP.GEU.AND P3, PT, R11, R7.reuse, PT ;  /* 0x000000070b00720b */ /* 0x088fe40003f6e000 */
[----:B------:R-:W-:Y:S02]  /*15a0*/  FSETP.NAN.AND P4, PT, R7, R7, PT ;  /* 0x000000070700720b */ /* 0x000fe40003f88000 */
[----:B------:R-:W-:-:S09]  /*15b0*/  FSETP.GEU.AND P1, PT, R10, R6, PT ;  /* 0x000000060a00720b */ /* 0x000fd20003f2e000 */
[----:B------:R-:W-:Y:S02]  /*15c0*/  @P3 SEL R7, R7, R11, P4 ;  /* 0x0000000b07073207 */ /* 0x000fe40002000000 */
[----:B------:R-:W-:Y:S02]  /*15d0*/  SEL R11, R30, 0x8, P5 ;  /* 0x000000081e0b7807 */ /* 0x000fe40002800000 */
[-C--:B------:R-:W-:Y:S02]  /*15e0*/  FSETP.GEU.AND P5, PT, R9, R5.reuse, PT ;  /* 0x000000050900720b */ /* 0x080fe40003fae000 */
[----:B------:R-:W-:Y:S02]  /*15f0*/  FSETP.GEU.AND P4, PT, R8, R4, PT ;  /* 0x000000040800720b */ /* 0x000fe40003f8e000 */
[----:B------:R-:W-:Y:S02]  /*1600*/  FSETP.NAN.AND P6, PT, R6, R6, PT ;  /* 0x000000060600720b */ /* 0x000fe40003fc8000 */
[----:B------:R-:W-:-:S02]  /*1610*/  FSETP.NAN.AND P2, PT, R5, R5, PT ;  /* 0x000000050500720b */ /* 0x000fc40003f48000 */
[----:B------:R-:W-:Y:S02]  /*1620*/  @P1 SEL R6, R6, R10, P6 ;  /* 0x0000000a06061207 */ /* 0x000fe40003000000 */
[----:B------:R-:W-:-:S03]  /*1630*/  FSETP.NAN.AND P6, PT, R4, R4, PT ;  /* 0x000000040400720b */ /* 0x000fc60003fc8000 */
[----:B------:R-:W-:Y:S01]  /*1640*/  @P5 SEL R5, R5, R9, P2 ;  /* 0x0000000905055207 */ /* 0x000fe20001000000 */
[----:B------:R-:W-:Y:S01]  /*1650*/  VIADD R9, R2, 0x8 ;  /* 0x0000000802097836 */ /* 0x000fe20000000000 */
[----:B--2---:R-:W-:Y:S02]  /*1660*/  LOP3.LUT R10, R28, 0xff, RZ, 0xc0, !PT ;  /* 0x000000ff1c0a7812 */ /* 0x004fe400078ec0ff */
[----:B------:R-:W-:Y:S02]  /*1670*/  PRMT R31, R12, 0x3340, R11 ;  /* 0x000033400c1f7816 */ /* 0x000fe4000000000b */
[----:B------:R-:W-:Y:S02]  /*1680*/  CS2R R12, SRZ ;  /* 0x00000000000c7805 */ /* 0x000fe4000001ff00 */
[----:B------:R-:W-:Y:S01]  /*1690*/  @P4 SEL R4, R4, R8, P6 ;  /* 0x0000000804044207 */ /* 0x000fe20003000000 */
[----:B------:R-:W-:Y:S01]  /*16a0*/  IMAD.WIDE R8, R9, 0x4, R34 ;  /* 0x0000000409087825 */ /* 0x000fe200078e0222 */
[----:B------:R-:W-:-:S02]  /*16b0*/  PRMT R30, R29, 0x3340, R24 ;  /* 0x000033401d1e7816 */ /* 0x000fc40000000018 */
[----:B------:R-:W-:Y:S02]  /*16c0*/  LEA R29, R10, UR4, 0x2 ;  /* 0x000000040a1d7c11 */ /* 0x000fe4000f8e10ff */
[----:B------:R-:W-:Y:S01]  /*16d0*/  CS2R R10, SRZ ;  /* 0x00000000000a7805 */ /* 0x000fe2000001ff00 */
[----:B------:R1:W2:Y:S04]  /*16e0*/  @P0 LDG.E.EL.128 R12, desc[UR6][R8.64] ;  /* 0x00000006080c0981 */ /* 0x0002a8000c2e1d00 */
[----:B------:R-:W-:Y:S04]  /*16f0*/  STS [R29], R16 ;  /* 0x000000101d007388 */ /* 0x000fe80000000800 */
[----:B------:R3:W-:Y:S01]  /*1700*/  STS [R29+0x410], R17 ;  /* 0x000410111d007388 */ /* 0x0007e20000000800 */
[----:B-1----:R-:W-:Y:S01]  /*1710*/  CS2R R8, SRZ ;  /* 0x0000000000087805 */ /* 0x002fe2000001ff00 */
[----:B---3--:R-:W-:-:S05]  /*1720*/  IMAD.WIDE R16, R27, 0x4, R34 ;  /* 0x000000041b107825 */ /* 0x008fca00078e0222 */
[----:B------:R1:W2:Y:S02]  /*1730*/  @P0 LDG.E.EL.128 R8, desc[UR6][R16.64] ;  /* 0x0000000610080981 */ /* 0x0002a4000c2e1d00 */
[----:B-1----:R-:W-:Y:S02]  /*1740*/  SEL R16, R25, 0x7, P4 ;  /* 0x0000000719107807 */ /* 0x002fe40002000000 */
[----:B------:R-:W-:Y:S01]  /*1750*/  STS [R29+0x820], R18 ;  /* 0x000820121d007388 */ /* 0x000fe20000000800 */
[----:B------:R-:W-:-:S03]  /*1760*/  CS2R R24, SRZ ;  /* 0x0000000000187805 */ /* 0x000fc6000001ff00 */
[----:B------:R1:W-:Y:S01]  /*1770*/  STS [R29+0xc30], R19 ;  /* 0x000c30131d007388 */ /* 0x0003e20000000800 */
[-C--:B-----5:R-:W-:Y:S02]  /*1780*/  FSETP.GEU.AND P6, PT, R4, R20.reuse, PT ;  /* 0x000000140400720b */ /* 0x0a0fe40003fce000 */
[----:B------:R-:W-:-:S11]  /*1790*/  FSETP.NAN.AND P2, PT, R20, R20, PT ;  /* 0x000000141400720b */ /* 0x000fd60003f48000 */
[----:B------:R-:W-:Y:S02]  /*17a0*/  @P6 SEL R20, R20, R4, P2 ;  /* 0x0000000414146207 */ /* 0x000fe40001000000 */
[-C--:B------:R-:W-:Y:S02]  /*17b0*/  FSETP.GEU.AND P2, PT, R5, R21.reuse, PT ;  /* 0x000000150500720b */ /* 0x080fe40003f4e000 */
[----:B------:R-:W-:Y:S02]  /*17c0*/  SEL R4, R26, 0x7, P5 ;  /* 0x000000071a047807 */ /* 0x000fe40002800000 */
[----:B------:R-:W-:Y:S02]  /*17d0*/  FSETP.GEU.AND P5, PT, R6, R22, PT ;  /* 0x000000160600720b */ /* 0x000fe40003fae000 */
[----:B------:R-:W-:-:S07]  /*17e0*/  FSETP.NAN.AND P4, PT, R21, R21, PT ;  /* 0x000000151500720b */ /* 0x000fce0003f88000 */
[----:B------:R-:W-:Y:S02]  /*17f0*/  @P2 SEL R21, R21, R5, P4 ;  /* 0x0000000515152207 */ /* 0x000fe40002000000 */
[----:B------:R-:W-:Y:S01]  /*1800*/  FSETP.NAN.AND P4, PT, R22, R22, PT ;  /* 0x000000161600720b */ /* 0x000fe20003f88000 */
[----:B------:R-:W-:Y:S01]  /*1810*/  VIADD R5, R2, 0x288 ;  /* 0x0000028802057836 */ /* 0x000fe20000000000 */
[----:B------:R-:W-:Y:S02]  /*1820*/  CS2R R26, SRZ ;  /* 0x00000000001a7805 */ /* 0x000fe4000001ff00 */
[----:B------:R-:W-:Y:S02]  /*1830*/  @P5 SEL R22, R22, R6, P4 ;  /* 0x0000000616165207 */ /* 0x000fe40002000000 */
[----:B------:R-:W-:Y:S01]  /*1840*/  FSETP.GEU.AND P4, PT, R7, R23, PT ;  /* 0x000000170700720b */ /* 0x000fe20003f8e000 */
[----:B-1----:R-:W-:Y:S01]  /*1850*/  IMAD.WIDE R18, R5, 0x4, R34 ;  /* 0x0000000405127825 */ /* 0x002fe200078e0222 */
[----:B------:R-:W-:-:S02]  /*1860*/  SEL R4, R4, 0x8, P2 ;  /* 0x0000000804047807 */ /* 0x000fc40001000000 */
[----:B------:R-:W-:Y:S02]  /*1870*/  SEL R17, R16, 0x8, P6 ;  /* 0x0000000810117807 */ /* 0x000fe40003000000 */
[----:B------:R1:W3:Y:S01]  /*1880*/  @P0 LDG.E.EL.128 R24, desc[UR6][R18.64] ;  /* 0x0000000612180981 */ /* 0x0002e2000c2e1d00 */
[----:B------:R-:W-:Y:S02]  /*1890*/  FSETP.NAN.AND P6, PT, R23, R23, PT ;  /* 0x000000171700720b */ /* 0x000fe40003fc8000 */
[----:B------:R-:W-:Y:S02]  /*18a0*/  SEL R36, R36, 0x7, P1 ;  /* 0x0000000724247807 */ /* 0x000fe40000800000 */
[----:B------:R-:W-:Y:S02]  /*18b0*/  SEL R37, R37, 0x7, P3 ;  /* 0x0000000725257807 */ /* 0x000fe40001800000 */
[----:B------:R-:W-:Y:S02]  /*18c0*/  @P4 SEL R23, R23, R7, P6 ;  /* 0x0000000717174207 */ /* 0x000fe40003000000 */
[----:B------:R-:W-:Y:S01]  /*18d0*/  SEL R36, R36, 0x8, P5 ;  /* 0x0000000824247807 */ /* 0x000fe20002800000 */
[----:B-1----:R-:W-:Y:S01]  /*18e0*/  VIADD R19, R2, 0xc ;  /* 0x0000000c02137836 */ /* 0x002fe20000000000 */
[----:B------:R-:W-:-:S02]  /*18f0*/  PRMT R17, R17, 0x3340, R4 ;  /* 0x0000334011117816 */ /* 0x000fc40000000004 */
[----:B------:R-:W-:Y:S02]  /*1900*/  CS2R R4, SRZ ;  /* 0x0000000000047805 */ /* 0x000fe4000001ff00 */
[----:B------:R-:W-:Y:S01]  /*1910*/  CS2R R6, SRZ ;  /* 0x0000000000067805 */ /* 0x000fe2000001ff00 */
[----:B------:R-:W-:Y:S01]  /*1920*/  IMAD.WIDE R18, R19, 0x4, R34 ;  /* 0x0000000413127825 */ /* 0x000fe200078e0222 */
[----:B------:R-:W-:-:S04]  /*1930*/  SEL R37, R37, 0x8, P4 ;  /* 0x0000000825257807 */ /* 0x000fc80002000000 */
[----:B------:R1:W4:Y:S02]  /*1940*/  @P0 LDG.E.EL.128 R4, desc[UR6][R18.64] ;  /* 0x0000000612040981 */ /* 0x000324000c2e1d00 */
[----:B-1----:R-:W-:Y:S01]  /*1950*/  PRMT R18, R36, 0x3340, R37 ;  /* 0x0000334024127816 */ /* 0x002fe20000000025 */
[----:B------:R-:W-:-:S04]  /*1960*/  VIADD R37, R2, 0x14c ;  /* 0x0000014c02257836 */ /* 0x000fc80000000000 */
[----:B------:R-:W-:Y:S01]  /*1970*/  IMAD.WIDE R36, R37, 0x4, R34 ;  /* 0x0000000425247825 */ /* 0x000fe200078e0222 */
[C---:B--2---:R-:W-:Y:S02]  /*1980*/  FSETP.GT.AND P2, PT, R11.reuse, R15, PT ;  /* 0x0000000f0b00720b */ /* 0x044fe40003f44000 */
[----:B------:R-:W-:Y:S02]  /*1990*/  FSETP.GT.AND P1, PT, R10, R14, PT ;  /* 0x0000000e0a00720b */ /* 0x000fe40003f24000 */
[----:B------:R-:W-:Y:S02]  /*19a0*/  FSETP.NAN.AND P6, PT, R11, R11, PT ;  /* 0x0000000b0b00720b */ /* 0x000fe40003fc8000 */
[----:B------:R-:W-:Y:S02]  /*19b0*/  FSETP.GT.AND P3, PT, R9, R13, PT ;  /* 0x0000000d0900720b */ /* 0x000fe40003f64000 */
[----:B------:R-:W-:-:S05]  /*19c0*/  FSETP.GT.AND P5, PT, R8, R12, PT ;  /* 0x0000000c0800720b */ /* 0x000fca0003fa4000 */
[----:B------:R-:W-:Y:S02]  /*19d0*/  @!P2 SEL R11, R11, R15, P6 ;  /* 0x0000000f0b0ba207 */ /* 0x000fe40003000000 */
[C---:B------:R-:W-:Y:S02]  /*19e0*/  FSETP.NAN.AND P6, PT, R10.reuse, R10, PT ;  /* 0x0000000a0a00720b */ /* 0x040fe40003fc8000 */
[----:B------:R-:W-:Y:S02]  /*19f0*/  FSETP.NAN.AND P4, PT, R9, R9, PT ;  /* 0x000000090900720b */ /* 0x000fe40003f88000 */
[----:B------:R-:W-:Y:S02]  /*1a00*/  @!P1 SEL R10, R10, R14, P6 ;  /* 0x0000000e0a0a9207 */ /* 0x000fe40003000000 */
[----:B------:R-:W-:Y:S02]  /*1a10*/  FSETP.NAN.AND P6, PT, R8, R8, PT ;  /* 0x000000080800720b */ /* 0x000fe40003fc8000 */
[----:B------:R-:W-:-:S02]  /*1a20*/  CS2R R14, SRZ ;  /* 0x00000000000e7805 */ /* 0x000fc4000001ff00 */
[----:B------:R-:W-:Y:S02]  /*1a30*/  @!P3 SEL R9, R9, R13, P4 ;  /* 0x0000000d0909b207 */ /* 0x000fe40002000000 */
[----:B------:R-:W-:Y:S02]  /*1a40*/  @!P5 SEL R8, R8, R12, P6 ;  /* 0x0000000c0808d207 */ /* 0x000fe40003000000 */
[----:B------:R-:W-:-:S06]  /*1a50*/  CS2R R12, SRZ ;  /* 0x00000000000c7805 */ /* 0x000fcc000001ff00 */
[----:B------:R1:W4:Y:S01]  /*1a60*/  @P0 LDG.E.EL.128 R12, desc[UR6][R36.64] ;  /* 0x00000006240c0981 */ /* 0x000322000c2e1d00 */
[----:B------:R-:W-:Y:S02]  /*1a70*/  SEL R19, RZ, 0x1, !P5 ;  /* 0x00000001ff137807 */ /* 0x000fe40006800000 */
[----:B------:R-:W-:Y:S01]  /*1a80*/  SEL R16, RZ, 0x1, !P3 ;  /* 0x00000001ff107807 */ /* 0x000fe20005800000 */
[----:B------:R-:W-:Y:S01]  /*1a90*/  STS [R29+0x1040], R20 ;  /* 0x001040141d007388 */ /* 0x000fe20000000800 */
[----:B-1----:R-:W-:-:S03]  /*1aa0*/  VIADD R37, R2, 0x28c ;  /* 0x0000028c02257836 */ /* 0x002fc60000000000 */
[----:B------:R1:W-:Y:S02]  /*1ab0*/  STS [R29+0x1450], R21 ;  /* 0x001450151d007388 */ /* 0x0003e40000000800 */
[----:B-1----:R-:W-:Y:S01]  /*1ac0*/  IMAD.WIDE R20, R37, 0x4, R34 ;  /* 0x0000000425147825 */ /* 0x002fe200078e0222 */
[-C--:B---3--:R-:W-:Y:S02]  /*1ad0*/  FSETP.GEU.AND P4, PT, R8, R24.reuse, PT ;  /* 0x000000180800720b */ /* 0x088fe40003f8e000 */
[----:B------:R-:W-:Y:S02]  /*1ae0*/  FSETP.GEU.AND P5, PT, R9, R25, PT ;  /* 0x000000190900720b */ /* 0x000fe40003fae000 */
[----:B------:R-:W-:Y:S02]  /*1af0*/  FSETP.NAN.AND P6, PT, R24, R24, PT ;  /* 0x000000181800720b */ /* 0x000fe40003fc8000 */
[----:B------:R-:W-:-:S07]  /*1b00*/  SEL R19, R19, 0x2, P4 ;  /* 0x0000000213137807 */ /* 0x000fce0002000000 */
[----:B------:R-:W-:Y:S02]  /*1b10*/  @P4 SEL R24, R24, R8, P6 ;  /* 0x0000000818184207 */ /* 0x000fe40003000000 */
[C---:B------:R-:W-:Y:S02]  /*1b20*/  FSETP.NAN.AND P6, PT, R25.reuse, R25, PT ;  /* 0x000000191900720b */ /* 0x040fe40003fc8000 */
[-C--:B------:R-:W-:Y:S02]  /*1b30*/  FSETP.GEU.AND P4, PT, R10, R26.reuse, PT ;  /* 0x0000001a0a00720b */ /* 0x080fe40003f8e000 */
[----:B------:R-:W-:Y:S02]  /*1b40*/  @P5 SEL R25, R25, R9, P6 ;  /* 0x0000000919195207 */ /* 0x000fe40003000000 */
[----:B------:R-:W-:Y:S02]  /*1b50*/  FSETP.GEU.AND P6, PT, R11, R27, PT ;  /* 0x0000001b0b00720b */ /* 0x000fe40003fce000 */
[----:B------:R-:W-:-:S02]  /*1b60*/  FSETP.NAN.AND P3, PT, R26, R26, PT ;  /* 0x0000001a1a00720b */ /* 0x000fc40003f68000 */
[----:B------:R-:W-:-:S05]  /*1b70*/  SEL R36, R16, 0x2, P5 ;  /* 0x0000000210247807 */ /* 0x000fca0002800000 */
[----:B------:R-:W-:Y:S02]  /*1b80*/  @P4 SEL R26, R26, R10, P3 ;  /* 0x0000000a1a1a4207 */ /* 0x000fe40001800000 */
[C---:B------:R-:W-:Y:S02]  /*1b90*/  FSETP.NAN.AND P3, PT, R27.reuse, R27, PT ;  /* 0x0000001b1b00720b */ /* 0x040fe40003f68000 */
[----:B------:R-:W-:Y:S02]  /*1ba0*/  CS2R R8, SRZ ;  /* 0x0000000000087805 */ /* 0x000fe4000001ff00 */
[----:B------:R-:W-:Y:S02]  /*1bb0*/  @P6 SEL R27, R27, R11, P3 ;  /* 0x0000000b1b1b6207 */ /* 0x000fe40001800000 */
[----:B------:R-:W-:-:S06]  /*1bc0*/  CS2R R10, SRZ ;  /* 0x00000000000a7805 */ /* 0x000fcc000001ff00 */
[----:B------:R1:W2:Y:S04]  /*1bd0*/  @P0 LDG.E.EL.128 R8, desc[UR6][R20.64] ;  /* 0x0000000614080981 */ /* 0x0002a8000c2e1d00 */
[----:B------:R3:W-:Y:S01]  /*1be0*/  STS [R29+0x1860], R22 ;  /* 0x001860161d007388 */ /* 0x0007e20000000800 */
[----:B------:R-:W-:Y:S01]  /*1bf0*/  PRMT R16, R31, 0x5410, R30 ;  /* 0x000054101f107816 */ /* 0x000fe2000000001e */
[----:B------:R-:W-:Y:S01]  /*1c00*/  VIADD R31, R2, 0x4c48 ;  /* 0x00004c48021f7836 */ /* 0x000fe20000000000 */
[----:B---3--:R-:W-:-:S03]  /*1c10*/  SEL R22, RZ, 0x1, !P2 ;  /* 0x00000001ff167807 */ /* 0x008fc60005000000 */
[----:B------:R-:W-:Y:S01]  /*1c20*/  IMAD.WIDE R30, R31, 0x4, R34 ;  /* 0x000000041f1e7825 */ /* 0x000fe200078e0222 */
[C---:B----4-:R-:W-:Y:S02]  /*1c30*/  FSETP.GT.AND P5, PT, R15.reuse, R7, PT ;  /* 0x000000070f00720b */ /* 0x050fe40003fa4000 */
[----:B------:R-:W-:-:S11]  /*1c40*/  FSETP.NAN.AND P3, PT, R15, R15, PT ;  /* 0x0000000f0f00720b */ /* 0x000fd60003f68000 */
[----:B------:R-:W-:Y:S02]  /*1c50*/  @!P5 SEL R15, R15, R7, P3 ;  /* 0x000000070f0fd207 */ /* 0x000fe40001800000 */
[C---:B------:R-:W-:Y:S02]  /*1c60*/  FSETP.GT.AND P3, PT, R14.reuse, R6, PT ;  /* 0x000000060e00720b */ /* 0x040fe40003f64000 */
[----:B------:R-:W-:Y:S02]  /*1c70*/  SEL R7, RZ, 0x1, !P1 ;  /* 0x00000001ff077807 */ /* 0x000fe40004800000 */
[----:B------:R-:W-:Y:S02]  /*1c80*/  FSETP.NAN.AND P1, PT, R14, R14, PT ;  /* 0x0000000e0e00720b */ /* 0x000fe40003f28000 */
[----:B-1----:R-:W-:Y:S02]  /*1c90*/  SEL R21, R7, 0x2, P4 ;  /* 0x0000000207157807 */ /* 0x002fe40002000000 */
[----:B------:R-:W-:-:S05]  /*1ca0*/  FSETP.GT.AND P4, PT, R13, R5, PT ;  /* 0x000000050d00720b */ /* 0x000fca0003f84000 */
[----:B------:R-:W-:Y:S02]  /*1cb0*/  @!P3 SEL R14, R14, R6, P1 ;  /* 0x000000060e0eb207 */ /* 0x000fe40000800000 */
[----:B------:R-:W-:Y:S02]  /*1cc0*/  FSETP.GT.AND P1, PT, R12, R4, PT ;  /* 0x000000040c00720b */ /* 0x000fe40003f24000 */
[----:B------:R-:W-:-:S04]  /*1cd0*/  FSETP.NAN.AND P2, PT, R13, R13, PT ;  /* 0x0000000d0d00720b */ /* 0x000fc80003f48000 */
[----:B------:R-:W-:Y:S02]  /*1ce0*/  @!P4 SEL R13, R13, R5, P2 ;  /* 0x000000050d0dc207 */ /* 0x000fe40001000000 */
[----:B------:R-:W-:Y:S02]  /*1cf0*/  FSETP.NAN.AND P2, PT, R12, R12, PT ;  /* 0x0000000c0c00720b */ /* 0x000fe40003f48000 */
[----:B------:R-:W-:-:S03]  /*1d00*/  CS2R R6, SRZ ;  /* 0x0000000000067805 */ /* 0x000fc6000001ff00 */
[----:B------:R-:W-:Y:S02]  /*1d10*/  @!P1 SEL R12, R12, R4, P2 ;  /* 0x000000040c0c9207 */ /* 0x000fe40001000000 */
[----:B------:R-:W-:-:S06]  /*1d20*/  CS2R R4, SRZ ;  /* 0x0000000000047805 */ /* 0x000fcc000001ff00 */
[----:B------:R1:W3:Y:S01]  /*1d30*/  @P0 LDG.E.EL.128 R4, desc[UR6][R30.64] ;  /* 0x000000061e040981 */ /* 0x0002e2000c2e1d00 */
[----:B------:R-:W-:Y:S02]  /*1d40*/  SEL R22, R22, 0x2, P6 ;  /* 0x0000000216167807 */ /* 0x000fe40003000000 */
[----:B------:R-:W-:Y:S02]  /*1d50*/  SEL R20, RZ, 0x1, !P1 ;  /* 0x00000001ff147807 */ /* 0x000fe40004800000 */
[----:B-1----:R-:W-:Y:S02]  /*1d60*/  SEL R30, RZ, 0x1, !P5 ;  /* 0x00000001ff1e7807 */ /* 0x002fe40006800000 */
[----:B------:R-:W-:Y:S02]  /*1d70*/  SEL R31, RZ, 0x1, !P4 ;  /* 0x00000001ff1f7807 */ /* 0x000fe40006000000 */
[-C--:B--2---:R-:W-:Y:S02]  /*1d80*/  FSETP.GEU.AND P2, PT, R12, R8.reuse, PT ;  /* 0x000000080c00720b */ /* 0x084fe40003f4e000 */
[----:B------:R-:W-:-:S02]  /*1d90*/  FSETP.NAN.AND P6, PT, R8, R8, PT ;  /* 0x000000080800720b */ /* 0x000fc40003fc8000 */
[----:B------:R-:W-:-:S09]  /*1da0*/  SEL R20, R20, 0x2, P2 ;  /* 0x0000000214147807 */ /* 0x000fd20001000000 */
[----:B------:R-:W-:Y:S02]  /*1db0*/  @P2 SEL R8, R8, R12, P6 ;  /* 0x0000000c08082207 */ /* 0x000fe40003000000 */
[-C--:B------:R-:W-:Y:S02]  /*1dc0*/  FSETP.GEU.AND P6, PT, R13, R9.reuse, PT ;  /* 0x000000090d00720b */ /* 0x080fe40003fce000 */
[-C--:B------:R-:W-:Y:S02]  /*1dd0*/  FSETP.GEU.AND P1, PT, R14, R10.reuse, PT ;  /* 0x0000000a0e00720b */ /* 0x080fe40003f2e000 */
[----:B------:R-:W-:Y:S02]  /*1de0*/  FSETP.NAN.AND P2, PT, R9, R9, PT ;  /* 0x000000090900720b */ /* 0x000fe40003f48000 */
[----:B------:R-:W-:-:S07]  /*1df0*/  FSETP.NAN.AND P5, PT, R10, R10, PT ;  /* 0x0000000a0a00720b */ /* 0x000fce0003fa8000 */
[----:B------:R-:W-:Y:S02]  /*1e00*/  @P6 SEL R9, R9, R13, P2 ;  /* 0x0000000d09096207 */ /* 0x000fe40001000000 */
[-C--:B------:R-:W-:Y:S02]  /*1e10*/  FSETP.GEU.AND P2, PT, R15, R11.reuse, PT ;  /* 0x0000000b0f00720b */ /* 0x080fe40003f4e000 */
[----:B------:R-:W-:Y:S02]  /*1e20*/  @P1 SEL R10, R10, R14, P5 ;  /* 0x0000000e0a0a1207 */ /* 0x000fe40002800000 */
[----:B------:R-:W-:Y:S01]  /*1e30*/  FSETP.NAN.AND P4, PT, R11, R11, PT ;  /* 0x0000000b0b00720b */ /* 0x000fe20003f88000 */
[----:B------:R1:W-:Y:S01]  /*1e40*/  STS [R29+0x1c70], R23 ;  /* 0x001c70171d007388 */ /* 0x0003e20000000800 */
[----:B------:R-:W-:-:S07]  /*1e50*/  SEL R31, R31, 0x2, P6 ;  /* 0x000000021f1f7807 */ /* 0x000fce0003000000 */
[----:B------:R-:W-:Y:S02]  /*1e60*/  @P2 SEL R11, R11, R15, P4 ;  /* 0x0000000f0b0b2207 */ /* 0x000fe40002000000 */
[----:B-1----:R-:W-:-:S04]  /*1e70*/  SEL R23, RZ, 0x1, !P3 ;  /* 0x00000001ff177807 */ /* 0x002fc80005800000 */
[----:B------:R-:W-:Y:S02]  /*1e80*/  SEL R23, R23, 0x2, P1 ;  /* 0x0000000217177807 */ /* 0x000fe40000800000 */
[----:B------:R-:W-:Y:S02]  /*1e90*/  CS2R R12, SRZ ;  /* 0x00000000000c7805 */ /* 0x000fe4000001ff00 */
[----:B------:R-:W-:Y:S02]  /*1ea0*/  CS2R R14, SRZ ;  /* 0x00000000000e7805 */ /* 0x000fe4000001ff00 */
[-C--:B---3--:R-:W-:Y:S02]  /*1eb0*/  FSETP.GEU.AND P5, PT, R27, R7.reuse, PT ;  /* 0x000000071b00720b */ /* 0x088fe40003fae000 */
[----:B------:R-:W-:Y:S02]  /*1ec0*/  FSETP.GEU.AND P4, PT, R26, R6, PT ;  /* 0x000000061a00720b */ /* 0x000fe40003f8e000 */
[----:B------:R-:W-:-:S02]  /*1ed0*/  FSETP.NAN.AND P6, PT, R7, R7, PT ;  /* 0x000000070700720b */ /* 0x000fc40003fc8000 */
[----:B------:R-:W-:Y:S02]  /*1ee0*/  FSETP.GEU.AND P3, PT, R25, R5, PT ;  /* 0x000000051900720b */ /* 0x000fe40003f6e000 */
[----:B------:R-:W-:-:S05]  /*1ef0*/  FSETP.GEU.AND P1, PT, R24, R4, PT ;  /* 0x000000041800720b */ /* 0x000fca0003f2e000 */
[----:B------:R-:W-:Y:S02]  /*1f00*/  @P5 SEL R7, R7, R27, P6 ;  /* 0x0000001b07075207 */ /* 0x000fe40003000000 */
[----:B------:R-:W-:-:S04]  /*1f10*/  FSETP.NAN.AND P6, PT, R6, R6, PT ;  /* 0x000000060600720b */ /* 0x000fc80003fc8000 */
[----:B------:R-:W-:Y:S02]  /*1f20*/  @P4 SEL R6, R6, R26, P6 ;  /* 0x0000001a06064207 */ /* 0x000fe40003000000 */
[----:B------:R-:W-:-:S04]  /*1f30*/  FSETP.NAN.AND P6, PT, R5, R5, PT ;  /* 0x000000050500720b */ /* 0x000fc80003fc8000 */
[----:B------:R-:W-:Y:S01]  /*1f40*/  @P3 SEL R5, R5, R25, P6 ;  /* 0x0000001905053207 */ /* 0x000fe20003000000 */
[----:B------:R-:W-:Y:S01]  /*1f50*/  VIADD R25, R2, 0x4c4c ;  /* 0x00004c4c02197836 */ /* 0x000fe20000000000 */
[----:B------:R-:W-:-:S04]  /*1f60*/  FSETP.NAN.AND P6, PT, R4, R4, PT ;  /* 0x000000040400720b */ /* 0x000fc80003fc8000 */
[----:B------:R-:W-:Y:S01]  /*1f70*/  @P1 SEL R4, R4, R24, P6 ;  /* 0x0000001804041207 */ /* 0x000fe20003000000 */
[----:B------:R-:W-:-:S05]  /*1f80*/  IMAD.WIDE R24, R25, 0x4, R34 ;  /* 0x0000000419187825 */ /* 0x000fca00078e0222 */
[----:B------:R1:W2:Y:S01]  /*1f90*/  @P0 LDG.E.EL.128 R12, desc[UR6][R24.64] ;  /* 0x00000006180c0981 */ /* 0x0002a2000c2e1d00 */
[----:B------:R-:W-:Y:S02]  /*1fa0*/  SEL R22, R22, 0x3, P5 ;  /* 0x0000000316167807 */ /* 0x000fe40002800000 */
[----:B-1----:R-:W-:Y:S02]  /*1fb0*/  SEL R24, R30, 0x2, P2 ;  /* 0x000000021e187807 */ /* 0x002fe40001000000 */
[----:B------:R-:W-:Y:S02]  /*1fc0*/  SEL R30, R21, 0x3, P4 ;  /* 0x00000003151e7807 */ /* 0x000fe40002000000 */
[----:B------:R-:W-:Y:S01]  /*1fd0*/  SEL R26, R36, 0x3, P3 ;  /* 0x00000003241a7807 */ /* 0x000fe20001800000 */
[----:B------:R-:W-:-:S04]  /*1fe0*/  VIADD R37, R2, 0x4d88 ;  /* 0x00004d8802257836 */ /* 0x000fc80000000000 */
[----:B------:R-:W-:Y:S01]  /*1ff0*/  IMAD.WIDE R36, R37, 0x4, R34 ;  /* 0x0000000425247825 */ /* 0x000fe200078e0222 */
[-C--:B--2---:R-:W-:Y:S02]  /*2000*/  FSETP.GEU.AND P2, PT, R11, R15.reuse, PT ;  /* 0x0000000f0b00720b */ /* 0x084fe40003f4e000 */
[----:B------:R-:W-:Y:S02]  /*2010*/  FSETP.GEU.AND P5, PT, R10, R14, PT ;  /* 0x0000000e0a00720b */ /* 0x000fe40003fae000 */
[----:B------:R-:W-:Y:S02]  /*2020*/  FSETP.NAN.AND P6, PT, R15, R15, PT ;  /* 0x0000000f0f00720b */ /* 0x000fe40003fc8000 */
[----:B------:R-:W-:Y:S02]  /*2030*/  FSETP.GEU.AND P4, PT, R9, R13, PT ;  /* 0x0000000d0900720b */ /* 0x000fe40003f8e000 */
[----:B------:R-:W-:-:S05]  /*2040*/  FSETP.GEU.AND P3, PT, R8, R12, PT ;  /* 0x0000000c0800720b */ /* 0x000fca0003f6e000 */
[----:B------:R-:W-:Y:S02]  /*2050*/  @P2 SEL R15, R15, R11, P6 ;  /* 0x0000000b0f0f2207 */ /* 0x000fe40003000000 */
[----:B------:R-:W-:-:S04]  /*2060*/  FSETP.NAN.AND P6, PT, R14, R14, PT ;  /* 0x0000000e0e00720b */ /* 0x000fc80003fc8000 */
[----:B------:R-:W-:Y:S02]  /*2070*/  @P5 SEL R14, R14, R10, P6 ;  /* 0x0000000a0e0e5207 */ /* 0x000fe40003000000 */
[----:B------:R-:W-:-:S04]  /*2080*/  FSETP.NAN.AND P6, PT, R13, R13, PT ;  /* 0x0000000d0d00720b */ /* 0x000fc80003fc8000 */
[----:B------:R-:W-:Y:S02]  /*2090*/  @P4 SEL R13, R13, R9, P6 ;  /* 0x000000090d0d4207 */ /* 0x000fe40003000000 */
[C---:B------:R-:W-:Y:S02]  /*20a0*/  FSETP.NAN.AND P6, PT, R12.reuse, R12, PT ;  /* 0x0000000c0c00720b */ /* 0x040fe40003fc8000 */
[----:B------:R-:W-:Y:S02]  /*20b0*/  CS2R R10, SRZ ;  /* 0x00000000000a7805 */ /* 0x000fe4000001ff00 */
[----:B------:R-:W-:Y:S02]  /*20c0*/  @P3 SEL R12, R12, R8, P6 ;  /* 0x000000080c0c3207 */ /* 0x000fe40003000000 */
[----:B------:R-:W-:-:S06]  /*20d0*/  CS2R R8, SRZ ;  /* 0x0000000000087805 */ /* 0x000fcc000001ff00 */
[----:B------:R1:W2:Y:S01]  /*20e0*/  @P0 LDG.E.EL.128 R8, desc[UR6][R36.64] ;  /* 0x0000000624080981 */ /* 0x0002a2000c2e1d00 */
[----:B------:R-:W-:Y:S02]  /*20f0*/  SEL R21, R19, 0x3, P1 ;  /* 0x0000000313157807 */ /* 0x000fe40000800000 */
[----:B------:R-:W-:Y:S02]  /*2100*/  SEL R19, R24, 0x3, P2 ;  /* 0x0000000318137807 */ /* 0x000fe40001000000 */
[----:B------:R-:W-:Y:S02]  /*2110*/  SEL R23, R23, 0x3, P5 ;  /* 0x0000000317177807 */ /* 0x000fe40002800000 */
[----:B------:R-:W-:Y:S01]  /*2120*/  SEL R24, R31, 0x3, P4 ;  /* 0x000000031f187807 */ /* 0x000fe20002000000 */
[----:B-1----:R-:W-:-:S04]  /*2130*/  VIADD R37, R2, 0x4d8c ;  /* 0x00004d8c02257836 */ /* 0x002fc80000000000 */
        /* <DEDUP_REMOVED lines=120> */
[----:B------:R-:W2:Y:S01]  /*28c0*/  @P0 LDG.E.EL.128 R8, desc[UR6][R36.64] ;  /* 0x0000000624080981 */ /* 0x000ea2000c2e1d00 */
[----:B------:R-:W-:Y:S02]  /*28d0*/  SEL R27, R19, 0x6, P3 ;  /* 0x00000006131b7807 */ /* 0x000fe40001800000 */
[----:B------:R-:W-:Y:S02]  /*28e0*/  SEL R25, R25, 0x6, P1 ;  /* 0x0000000619197807 */ /* 0x000fe40000800000 */
        /* <DEDUP_REMOVED lines=23> */
[----:B------:R-:W-:-:S04]  /*2a60*/  VIADD R37, R2, 0x9b08 ;  /* 0x00009b0802257836 */ /* 0x000fc80000000000 */
[----:B------:R-:W-:-:S04]  /*2a70*/  IMAD.WIDE R36, R37, 0x4, R34 ;  /* 0x0000000425247825 */ /* 0x000fc800078e0222 */
[----:B------:R-:W-:Y:S01]  /*2a80*/  VIADD R21, R2, 0x9b0c ;  /* 0x00009b0c02157836 */ /* 0x000fe20000000000 */
[----:B-1----:R-:W-:-:S03]  /*2a90*/  CS2R R22, SRZ ;  /* 0x0000000000167805 */ /* 0x002fc6000001ff00 */
        /* <DEDUP_REMOVED lines=15> */
[----:B------:R1:W2:Y:S02]  /*2b90*/  @P0 LDG.E.EL.128 R12, desc[UR6][R36.64] ;  /* 0x00000006240c0981 */ /* 0x0002a4000c2e1d00 */
[----:B-1----:R-:W-:Y:S02]  /*2ba0*/  SEL R36, R20, 0x7, P5 ;  /* 0x0000000714247807 */ /* 0x002fe40002800000 */
[----:B------:R-:W-:-:S06]  /*2bb0*/  CS2R R20, SRZ ;  /* 0x0000000000147805 */ /* 0x000fcc000001ff00 */
[----:B------:R1:W3:Y:S01]  /*2bc0*/  @P0 LDG.E.EL.128 R20, desc[UR6][R34.64] ;  /* 0x0000000622140981 */ /* 0x0002e2000c2e1d00 */
[----:B------:R-:W-:Y:S02]  /*2bd0*/  SEL R2, R31, 0x7, P4 ;  /* 0x000000071f027807 */ /* 0x000fe40002000000 */
[----:B------:R-:W-:Y:S02]  /*2be0*/  SEL R19, R19, 0x7, P3 ;  /* 0x0000000713137807 */ /* 0x000fe40001800000 */
[----:B------:R-:W-:Y:S01]  /*2bf0*/  SEL R24, R24, 0x7, P1 ;  /* 0x0000000718187807 */ /* 0x000fe20000800000 */
[----:B-1----:R-:W1:Y:S01]  /*2c00*/  LDC.64 R34, c[0x0][0x218] ;  /* 0x00008600ff227b82 */ /* 0x002e620000000a00 */
[----:B------:R-:W-:Y:S01]  /*2c10*/  IMAD R33, R33, 0x140, R32 ;  /* 0x0000014021217824 */ /* 0x000fe200078e0220 */
[----:B------:R-:W-:Y:S02]  /*2c20*/  PRMT R17, R17, 0x5410, R18 ;  /* 0x0000541011117816 */ /* 0x000fe40000000012 */
[----:B--2---:R-:W-:-:S02]  /*2c30*/  FSETP.GEU.AND P5, PT, R8, R12, PT ;  /* 0x0000000c0800720b */ /* 0x004fc40003fae000 */
[----:B------:R-:W-:Y:S02]  /*2c40*/  FSETP.GEU.AND P4, PT, R9, R13, PT ;  /* 0x0000000d0900720b */ /* 0x000fe40003f8e000 */
[----:B------:R-:W-:Y:S02]  /*2c50*/  FSETP.GEU.AND P3, PT, R10, R14, PT ;  /* 0x0000000e0a00720b */ /* 0x000fe40003f6e000 */
[----:B------:R-:W-:Y:S02]  /*2c60*/  FSETP.NAN.AND P6, PT, R12, R12, PT ;  /* 0x0000000c0c00720b */ /* 0x000fe40003fc8000 */
[----:B------:R-:W-:-:S05]  /*2c70*/  FSETP.GEU.AND P1, PT, R11, R15, PT ;  /* 0x0000000f0b00720b */ /* 0x000fca0003f2e000 */
[----:B------:R-:W-:Y:S02]  /*2c80*/  @P5 SEL R12, R12, R8, P6 ;  /* 0x000000080c0c5207 */ /* 0x000fe40003000000 */
[----:B------:R-:W-:Y:S02]  /*2c90*/  SEL R8, R25, 0x7, P2 ;  /* 0x0000000719087807 */ /* 0x000fe40001000000 */
[C---:B------:R-:W-:Y:S02]  /*2ca0*/  FSETP.NAN.AND P2, PT, R13.reuse, R13, PT ;  /* 0x0000000d0d00720b */ /* 0x040fe40003f48000 */
[C---:B------:R-:W-:Y:S02]  /*2cb0*/  FSETP.NAN.AND P6, PT, R14.reuse, R14, PT ;  /* 0x0000000e0e00720b */ /* 0x040fe40003fc8000 */
[----:B------:R-:W-:Y:S02]  /*2cc0*/  @P4 SEL R13, R13, R9, P2 ;  /* 0x000000090d0d4207 */ /* 0x000fe40001000000 */
[----:B------:R-:W-:-:S02]  /*2cd0*/  @P3 SEL R14, R14, R10, P6 ;  /* 0x0000000a0e0e3207 */ /* 0x000fc40003000000 */
[----:B---3--:R-:W-:Y:S02]  /*2ce0*/  FSETP.GEU.AND P2, PT, R4, R20, PT ;  /* 0x000000140400720b */ /* 0x008fe40003f4e000 */
[----:B------:R-:W-:-:S04]  /*2cf0*/  FSETP.NAN.AND P6, PT, R15, R15, PT ;  /* 0x0000000f0f00720b */ /* 0x000fc80003fc8000 */
[----:B------:R-:W-:Y:S02]  /*2d00*/  @P1 SEL R15, R15, R11, P6 ;  /* 0x0000000b0f0f1207 */ /* 0x000fe40003000000 */
[----:B------:R-:W-:Y:S02]  /*2d10*/  FSETP.GEU.AND P6, PT, R5, R21, PT ;  /* 0x000000150500720b */ /* 0x000fe40003fce000 */
[----:B------:R-:W-:Y:S02]  /*2d20*/  SEL R25, R36, 0x8, P5 ;  /* 0x0000000824197807 */ /* 0x000fe40002800000 */
[----:B------:R-:W-:Y:S01]  /*2d30*/  FSETP.NAN.AND P5, PT, R20, R20, PT ;  /* 0x000000141400720b */ /* 0x000fe20003fa8000 */
[----:B------:R-:W-:Y:S01]  /*2d40*/  IMAD.SHL.U32 R9, R3, 0x4, RZ ;  /* 0x0000000403097824 */ /* 0x000fe200078e00ff */
[----:B------:R-:W-:Y:S02]  /*2d50*/  SEL R26, R26, 0x8, P4 ;  /* 0x000000081a1a7807 */ /* 0x000fe40002000000 */
[----:B------:R-:W-:-:S02]  /*2d60*/  @P2 SEL R20, R20, R4, P5 ;  /* 0x0000000414142207 */ /* 0x000fc40002800000 */
[----:B------:R-:W-:Y:S02]  /*2d70*/  FSETP.GEU.AND P5, PT, R6, R22, PT ;  /* 0x000000160600720b */ /* 0x000fe40003fae000 */
[----:B------:R-:W-:Y:S02]  /*2d80*/  FSETP.NAN.AND P4, PT, R21, R21, PT ;  /* 0x000000151500720b */ /* 0x000fe40003f88000 */
[----:B------:R-:W-:Y:S02]  /*2d90*/  LOP3.LUT R9, R9, 0xfc, RZ, 0xc0, !PT ;  /* 0x000000fc09097812 */ /* 0x000fe400078ec0ff */
[----:B------:R-:W-:Y:S02]  /*2da0*/  @P6 SEL R21, R21, R5, P4 ;  /* 0x0000000515156207 */ /* 0x000fe40002000000 */
[----:B------:R-:W-:Y:S01]  /*2db0*/  FSETP.GEU.AND P4, PT, R7, R23, PT ;  /* 0x000000170700720b */ /* 0x000fe20003f8e000 */
[----:B------:R-:W-:Y:S01]  /*2dc0*/  IMAD.MOV.U32 R10, RZ, RZ, RZ ;  /* 0x000000ffff0a7224 */ /* 0x000fe200078e00ff */
[----:B------:R-:W-:-:S02]  /*2dd0*/  SHF.R.U32.HI R3, RZ, 0x6, R3 ;  /* 0x00000006ff037819 */ /* 0x000fc40000011603 */
[----:B------:R-:W-:Y:S02]  /*2de0*/  PRMT R11, R9, 0x6540, R0 ;  /* 0x00006540090b7816 */ /* 0x000fe40000000000 */
[----:B------:R-:W-:Y:S02]  /*2df0*/  SEL R30, R30, 0x8, P3 ;  /* 0x000000081e1e7807 */ /* 0x000fe40001800000 */
[C---:B------:R-:W-:Y:S01]  /*2e00*/  FSETP.NAN.AND P3, PT, R22.reuse, R22, PT ;  /* 0x000000161600720b */ /* 0x040fe20003f68000 */
[----:B------:R-:W-:Y:S01]  /*2e10*/  IMAD.HI R9, R11, -0x6e5d4c3b, R10 ;  /* 0x91a2b3c50b097827 */ /* 0x000fe200078e020a */
[----:B------:R-:W-:Y:S02]  /*2e20*/  SGXT.U32 R3, R3, 0x2 ;  /* 0x000000020303781a */ /* 0x000fe40000000000 */
[----:B------:R-:W-:Y:S02]  /*2e30*/  @P5 SEL R22, R22, R6, P3 ;  /* 0x0000000616165207 */ /* 0x000fe40001800000 */
[----:B------:R-:W-:-:S02]  /*2e40*/  FSETP.NAN.AND P3, PT, R23, R23, PT ;  /* 0x000000171700720b */ /* 0x000fc40003f68000 */
[----:B------:R-:W-:Y:S02]  /*2e50*/  LOP3.LUT R0, R32, R3, RZ, 0xfc, !PT ;  /* 0x0000000320007212 */ /* 0x000fe400078efcff */
[----:B------:R-:W-:Y:S01]  /*2e60*/  SEL R3, R8, 0x8, P2 ;  /* 0x0000000808037807 */ /* 0x000fe20001000000 */
[----:B------:R-:W-:Y:S01]  /*2e70*/  IMAD.SHL.U32 R8, R28, 0x4, RZ ;  /* 0x000000041c087824 */ /* 0x000fe200078e00ff */
[----:B------:R-:W-:Y:S02]  /*2e80*/  SHF.R.U32.HI R4, RZ, 0x1f, R9 ;  /* 0x0000001fff047819 */ /* 0x000fe40000011609 */
[----:B------:R-:W-:Y:S02]  /*2e90*/  @P4 SEL R23, R23, R7, P3 ;  /* 0x0000000717174207 */ /* 0x000fe40001800000 */
[----:B------:R-:W-:Y:S02]  /*2ea0*/  SEL R27, R27, 0x8, P1 ;  /* 0x000000081b1b7807 */ /* 0x000fe40000800000 */
[----:B------:R-:W-:-:S02]  /*2eb0*/  ISETP.GE.AND P1, PT, R11, 0xe10, PT ;  /* 0x00000e100b00780c */ /* 0x000fc40003f26270 */
[----:B------:R-:W-:Y:S02]  /*2ec0*/  LOP3.LUT R6, R0, 0x8, RZ, 0xfc, !PT ;  /* 0x0000000800067812 */ /* 0x000fe400078efcff */
[----:B------:R-:W-:Y:S01]  /*2ed0*/  LEA.HI.SX32 R9, R9, R4, 0x17 ;  /* 0x0000000409097211 */ /* 0x000fe200078fbaff */
[----:B------:R2:W-:Y:S01]  /*2ee0*/  STS [R29+0x2080], R12 ;  /* 0x0020800c1d007388 */ /* 0x0005e20000000800 */
[----:B------:R-:W-:Y:S02]  /*2ef0*/  SHF.R.U32.HI R4, RZ, 0x2, R28 ;  /* 0x00000002ff047819 */ /* 0x000fe4000001161c */
[----:B------:R-:W-:Y:S01]  /*2f00*/  LOP3.LUT R8, R8, 0x3fc, RZ, 0xc0, !PT ;  /* 0x000003fc08087812 */ /* 0x000fe200078ec0ff */
[----:B------:R-:W-:Y:S01]  /*2f10*/  STS [R29+0x2490], R13 ;  /* 0x0024900d1d007388 */ /* 0x000fe20000000800 */
[----:B------:R-:W-:-:S03]  /*2f20*/  ISETP.LT.AND P3, PT, R6, 0x140, !P1 ;  /* 0x000001400600780c */ /* 0x000fc60004f61270 */
[----:B------:R3:W-:Y:S01]  /*2f30*/  STS [R29+0x28a0], R14 ;  /* 0x0028a00e1d007388 */ /* 0x0007e20000000800 */
[----:B------:R-:W-:-:S03]  /*2f40*/  LOP3.LUT R5, R0, 0x4, RZ, 0xfc, !PT ;  /* 0x0000000400057812 */ /* 0x000fc600078efcff */
[----:B------:R4:W-:Y:S01]  /*2f50*/  STS [R29+0x2cb0], R15 ;  /* 0x002cb00f1d007388 */ /* 0x0009e20000000800 */
[----:B------:R-:W-:-:S03]  /*2f60*/  LOP3.LUT R4, R4, 0x30, RZ, 0xc0, !PT ;  /* 0x0000003004047812 */ /* 0x000fc600078ec0ff */
[----:B------:R-:W-:Y:S01]  /*2f70*/  STS [R29+0x30c0], R20 ;  /* 0x0030c0141d007388 */ /* 0x000fe20000000800 */
[----:B------:R-:W-:-:S03]  /*2f80*/  LOP3.LUT R6, R8, 0x400, RZ, 0xfc, !PT ;  /* 0x0000040008067812 */ /* 0x000fc600078efcff */
[----:B------:R5:W-:Y:S04]  /*2f90*/  STS [R29+0x34d0], R21 ;  /* 0x0034d0151d007388 */ /* 0x000be80000000800 */
[----:B------:R-:W-:Y:S04]  /*2fa0*/  STS [R29+0x38e0], R22 ;  /* 0x0038e0161d007388 */ /* 0x000fe80000000800 */
[----:B------:R1:W-:Y:S01]  /*2fb0*/  STS [R29+0x3cf0], R23 ;  /* 0x003cf0171d007388 */ /* 0x0003e20000000800 */
[C---:B------:R-:W-:Y:S02]  /*2fc0*/  LOP3.LUT R7, R8.reuse, 0x800, RZ, 0xfc, !PT ;  /* 0x0000080008077812 */ /* 0x040fe400078efcff */
[----:B------:R-:W-:-:S02]  /*2fd0*/  LOP3.LUT R10, R8, 0xc00, RZ, 0xfc, !PT ;  /* 0x00000c00080a7812 */ /* 0x000fc400078efcff */
[----:B------:R-:W-:Y:S01]  /*2fe0*/  ISETP.LT.AND P2, PT, R5, 0x140, !P1 ;  /* 0x000001400500780c */ /* 0x000fe20004f41270 */
[----:B------:R-:W-:Y:S01]  /*2ff0*/  VIADD R5, R4, UR4 ;  /* 0x0000000404057c36 */ /* 0x000fe20008000000 */
[----:B------:R-:W-:Y:S02]  /*3000*/  SHF.R.U32.HI R6, RZ, 0x4, R6 ;  /* 0x00000004ff067819 */ /* 0x000fe40000011606 */
[----:B------:R-:W-:Y:S02]  /*3010*/  SHF.R.U32.HI R7, RZ, 0x4, R7 ;  /* 0x00000004ff077819 */ /* 0x000fe40000011607 */
[----:B------:R-:W-:Y:S02]  /*3020*/  SHF.R.U32.HI R4, RZ, 0x4, R10 ;  /* 0x00000004ff047819 */ /* 0x000fe4000001160a */
[----:B------:R-:W-:Y:S02]  /*3030*/  LOP3.LUT R10, R6, 0x70, RZ, 0xc0, !PT ;  /* 0x00000070060a7812 */ /* 0x000fe400078ec0ff */
[----:B--2---:R-:W-:-:S02]  /*3040*/  LOP3.LUT R12, R7, 0xb0, RZ, 0xc0, !PT ;  /* 0x000000b0070c7812 */ /* 0x004fc400078ec0ff */
[----:B---3--:R-:W-:Y:S01]  /*3050*/  LOP3.LUT R14, R4, 0xf0, RZ, 0xc0, !PT ;  /* 0x000000f0040e7812 */ /* 0x008fe200078ec0ff */
[----:B------:R-:W-:Y:S02]  /*3060*/  VIADD R13, R10, UR4 ;  /* 0x000000040a0d7c36 */ /* 0x000fe40008000000 */
[----:B----4-:R-:W-:Y:S02]  /*3070*/  VIADD R15, R12, UR4 ;  /* 0x000000040c0f7c36 */ /* 0x010fe40008000000 */
[----:B-----5:R-:W-:Y:S01]  /*3080*/  VIADD R21, R14, UR4 ;  /* 0x000000040e157c36 */ /* 0x020fe20008000000 */
[----:B------:R-:W-:Y:S01]  /*3090*/  SHF.R.U32.HI R28, RZ, 0x6, R28 ;  /* 0x00000006ff1c7819 */ /* 0x000fe2000001161c */
[C---:B------:R-:W-:Y:S01]  /*30a0*/  IMAD R5, R8.reuse, 0x4, R5 ;  /* 0x0000000408057824 */ /* 0x040fe200078e0205 */
[----:B------:R-:W-:Y:S01]  /*30b0*/  BAR.SYNC.DEFER_BLOCKING 0x0 ;  /* 0x0000000000007b1d */ /* 0x000fe20000010000 */
[----:B------:R-:W-:Y:S02]  /*30c0*/  IMAD R10, R9, -0x384, R11 ;  /* 0xfffffc7c090a7824 */ /* 0x000fe400078e020b */
[----:B------:R-:W-:-:S02]  /*30d0*/  IMAD R11, R8, 0x4, R13 ;  /* 0x00000004080b7824 */ /* 0x000fc400078e020d */
[C---:B------:R-:W-:Y:S01]  /*30e0*/  IMAD R15, R8.reuse, 0x4, R15 ;  /* 0x00000004080f7824 */ /* 0x040fe200078e020f */
[----:B------:R-:W-:Y:S01]  /*30f0*/  PRMT R26, R25, 0x3340, R26 ;  /* 0x00003340191a7816 */ /* 0x000fe2000000001a */
[----:B------:R-:W-:Y:S01]  /*3100*/  IMAD R21, R8, 0x4, R21 ;  /* 0x0000000408157824 */ /* 0x000fe200078e0215 */
[----:B------:R-:W-:Y:S01]  /*3110*/  PRMT R27, R30, 0x3340, R27 ;  /* 0x000033401e1b7816 */ /* 0x000fe2000000001b */
[----:B01----:R-:W-:Y:S01]  /*3120*/  IMAD R29, R9, 0xef100, R10 ;  /* 0x000ef100091d7824 */ /* 0x003fe200078e020a */
[----:B------:R-:W-:Y:S01]  /*3130*/  ULDC.64 UR4, c[0x0][0x220] ;  /* 0x0000880000047ab9 */ /* 0x000fe20000000a00 */
[----:B------:R-:W0:Y:S04]  /*3140*/  LDS.128 R4, [R5] ;  /* 0x0000000005047984 */ /* 0x000e280000000c00 */
[----:B------:R-:W1:Y:S04]  /*3150*/  LDS.128 R8, [R11+0x1000] ;  /* 0x001000000b087984 */ /* 0x000e680000000c00 */
[----:B------:R-:W2:Y:S04]  /*3160*/  LDS.128 R12, [R15+0x2000] ;  /* 0x002000000f0c7984 */ /* 0x000ea80000000c00 */
[----:B------:R-:W3:Y:S01]  /*3170*/  LDS.128 R20, [R21+0x3000] ;  /* 0x0030000015147984 */ /* 0x000ee20000000c00 */
[----:B------:R-:W-:-:S02]  /*3180*/  SGXT.U32 R31, R28, 0x2 ;  /* 0x000000021c1f781a */ /* 0x000fc40000000000 */
[----:B------:R-:W-:Y:S02]  /*3190*/  SEL R28, R24, 0x8, P6 ;  /* 0x00000008181c7807 */ /* 0x000fe40003000000 */
[----:B------:R-:W-:Y:S02]  /*31a0*/  LOP3.LUT R32, R32, R31, RZ, 0xfc, !PT ;  /* 0x0000001f20207212 */ /* 0x000fe400078efcff */
[C---:B------:R-:W-:Y:S02]  /*31b0*/  ISETP.LT.AND P6, PT, R0.reuse, 0x140, !P1 ;  /* 0x000001400000780c */ /* 0x040fe40004fc1270 */
[----:B------:R-:W-:Y:S01]  /*31c0*/  LOP3.LUT R0, R0, 0xc, RZ, 0xfc, !PT ;  /* 0x0000000c00007812 */ /* 0x000fe200078efcff */
[----:B------:R-:W-:-:S03]  /*31d0*/  IMAD R29, R32, 0x384, R29 ;  /* 0x00000384201d7824 */ /* 0x000fc600078e021d */
[----:B------:R-:W-:Y:S01]  /*31e0*/  ISETP.LT.AND P1, PT, R0, 0x140, !P1 ;  /* 0x000001400000780c */ /* 0x000fe20004f21270 */
[C---:B------:R-:W-:Y:S02]  /*31f0*/  VIADD R31, R29.reuse, 0xe10 ;  /* 0x00000e101d1f7836 */ /* 0x040fe40000000000 */
[----:B------:R-:W-:Y:S01]  /*3200*/  VIADD R37, R29, 0x1c20 ;  /* 0x00001c201d257836 */ /* 0x000fe20000000000 */
[----:B------:R-:W-:Y:S01]  /*3210*/  PRMT R3, R3, 0x3340, R28 ;  /* 0x0000334003037816 */ /* 0x000fe2000000001c */
[C---:B------:R-:W-:Y:S02]  /*3220*/  VIADD R0, R29.reuse, 0x2a30 ;  /* 0x00002a301d007836 */ /* 0x040fe40000000000 */
[----:B------:R-:W-:Y:S01]  /*3230*/  IMAD.WIDE R24, R29, 0x4, R34 ;  /* 0x000000041d187825 */ /* 0x000fe200078e0222 */
[----:B------:R-:W-:-:S03]  /*3240*/  SEL R19, R19, 0x8, P5 ;  /* 0x0000000813137807 */ /* 0x000fc60002800000 */
[----:B------:R-:W-:Y:S01]  /*3250*/  IMAD.WIDE R28, R31, 0x4, R34 ;  /* 0x000000041f1c7825 */ /* 0x000fe200078e0222 */
[----:B------:R-:W-:-:S03]  /*3260*/  SEL R2, R2, 0x8, P4 ;  /* 0x0000000802027807 */ /* 0x000fc60002000000 */
[--C-:B------:R-:W-:Y:S01]  /*3270*/  IMAD.WIDE R30, R37, 0x4, R34.reuse ;  /* 0x00000004251e7825 */ /* 0x100fe200078e0222 */
[----:B------:R-:W-:Y:S01]  /*3280*/  IADD3 R32, P4, R33, UR4, RZ ;  /* 0x0000000421207c10 */ /* 0x000fe2000ff9e0ff */
[----:B0-----:R0:W-:Y:S02]  /*3290*/  @P6 STG.E.128 desc[UR6][R24.64], R4 ;  /* 0x0000000418006986 */ /* 0x0011e4000c101d06 */
[----:B------:R-:W-:Y:S01]  /*32a0*/  IMAD.WIDE R34, R0, 0x4, R34 ;  /* 0x0000000400227825 */ /* 0x000fe200078e0222 */
[----:B------:R-:W-:Y:S01]  /*32b0*/  PRMT R2, R19, 0x3340, R2 ;  /* 0x0000334013027816 */ /* 0x000fe20000000002 */
[----:B-1----:R0:W-:Y:S01]  /*32c0*/  @P2 STG.E.128 desc[UR6][R28.64], R8 ;  /* 0x000000081c002986 */ /* 0x0021e2000c101d06 */
[----:B------:R-:W-:-:S03]  /*32d0*/  LEA.HI.X.SX32 R33, R33, UR5, 0x1, P4 ;  /* 0x0000000521217c11 */ /* 0x000fc6000a0f0eff */
[----:B--2---:R0:W-:Y:S01]  /*32e0*/  @P3 STG.E.128 desc[UR6][R30.64], R12 ;  /* 0x0000000c1e003986 */ /* 0x0041e2000c101d06 */
[----:B------:R-:W-:-:S03]  /*32f0*/  PRMT R18, R26, 0x5410, R27 ;  /* 0x000054101a127816 */ /* 0x000fc6000000001b */
[----:B---3--:R0:W-:Y:S01]  /*3300*/  @P1 STG.E.128 desc[UR6][R34.64], R20 ;  /* 0x0000001422001986 */ /* 0x0081e2000c101d06 */
[----:B------:R-:W-:Y:S01]  /*3310*/  PRMT R19, R3, 0x5410, R2 ;  /* 0x0000541003137816 */ /* 0x000fe20000000002 */
[----:B0-----:R-:W-:Y:S06]  /*3320*/  @!P0 EXIT ;  /* 0x000000000000894d */ /* 0x001fec0003800000 */
[----:B------:R-:W-:Y:S01]  /*3330*/  STG.E.128 desc[UR6][R32.64], R16 ;  /* 0x0000001020007986 */ /* 0x000fe2000c101d06 */
[----:B------:R-:W-:Y:S05]  /*3340*/  EXIT ;  /* 0x000000000000794d */ /* 0x000fea0003800000 */
.L_x_0:
[----:B------:R-:W-:-:S00]  /*3350*/  BRA `(.L_x_0) ;  /* 0xfffffffc00fc7947 */ /* 0x000fc0000383ffff */
[----:B------:R-:W-:-:S00]  /*3360*/  NOP ;  /* 0x0000000000007918 */ /* 0x000fc00000000000 */
        /* <DEDUP_REMOVED lines=9> */
.L_x_1:


//--------------------- .nv.shared.triton_poi_fused_max_pool2d_with_indices_35 --------------------------
	.section	.nv.shared.triton_poi_fused_max_pool2d_with_indices_35,"aw",@nobits
	.sectionflags	@""
	.align	16
	.zero		1024


//--------------------- .nv.constant0.triton_poi_fused_max_pool2d_with_indices_35 --------------------------
	.section	.nv.constant0.triton_poi_fused_max_pool2d_with_indices_35,"a",@progbits
	.sectionflags	@""
	.align	4
.nv.constant0.triton_poi_fused_max_pool2d_with_indices_35:
	.zero		560
